# CuTe-DSL kernel — source=fa4 family=fa4_fwd_sm90
# config = {"dtype": "BFloat16", "causal": false, "head_dim": 128, "mma_pv_is_rs": false}


// ===== COMPILED SASS (sm_90) =====

	.headerflags	@"EF_CUDA_TEXMODE_UNIFIED EF_CUDA_64BIT_ADDRESS EF_CUDA_ACCELERATORS EF_CUDA_SM90 EF_CUDA_VIRTUAL_SM(EF_CUDA_SM90)"
	.elftype	@"ET_EXEC"


//--------------------- .nv.info                  --------------------------
	.section	.nv.info,"",@"SHT_CUDA_INFO"
	.align	4


	//----- nvinfo : EIATTR_REGCOUNT
	.align		4
        /*0000*/ 	.byte	0x04, 0x2f
        /*0002*/ 	.short	(.L_1 - .L_0)
	.align		4
.L_0:
        /*0004*/ 	.word	index@(kernel_cutlass_kernel_flash_attncuteflash_fwd_sm90FlashAttentionForwardSm90_object_at__tensor0000o11281211101213_tensor0000o12811101213_tensor0000o12811101213_tensor0000o11281211101213_te_0)
        /*0008*/ 	.word	0x000000a8


	//----- nvinfo : EIATTR_FRAME_SIZE
	.align		4
.L_1:
        /*000c*/ 	.byte	0x04, 0x11
        /*000e*/ 	.short	(.L_3 - .L_2)
	.align		4
.L_2:
        /*0010*/ 	.word	index@(kernel_cutlass_kernel_flash_attncuteflash_fwd_sm90FlashAttentionForwardSm90_object_at__tensor0000o11281211101213_tensor0000o12811101213_tensor0000o12811101213_tensor0000o11281211101213_te_0)
        /*0014*/ 	.word	0x00000000


	//----- nvinfo : EIATTR_MIN_STACK_SIZE
	.align		4
.L_3:
        /*0018*/ 	.byte	0x04, 0x12
        /*001a*/ 	.short	(.L_5 - .L_4)
	.align		4
.L_4:
        /*001c*/ 	.word	index@(kernel_cutlass_kernel_flash_attncuteflash_fwd_sm90FlashAttentionForwardSm90_object_at__tensor0000o11281211101213_tensor0000o12811101213_tensor0000o12811101213_tensor0000o11281211101213_te_0)
        /*0020*/ 	.word	0x00000000
.L_5:


//--------------------- .nv.info.kernel_cutlass_kernel_flash_attncuteflash_fwd_sm90FlashAttentionForwardSm90_object_at__tensor0000o11281211101213_tensor0000o12811101213_tensor0000o12811101213_tensor0000o11281211101213_te_0 --------------------------
	.section	.nv.info.kernel_cutlass_kernel_flash_attncuteflash_fwd_sm90FlashAttentionForwardSm90_object_at__tensor0000o11281211101213_tensor0000o12811101213_tensor0000o12811101213_tensor0000o11281211101213_te_0,"",@"SHT_CUDA_INFO"
	.sectionflags	@""
	.align	4


	//----- nvinfo : EIATTR_CUDA_API_VERSION
	.align		4
        /*0000*/ 	.byte	0x04, 0x37
        /*0002*/ 	.short	(.L_7 - .L_6)
.L_6:
        /*0004*/ 	.word	0x00000081


	//----- nvinfo : EIATTR_KPARAM_INFO
	.align		4
.L_7:
        /*0008*/ 	.byte	0x04, 0x17
        /*000a*/ 	.short	(.L_9 - .L_8)
.L_8:
        /*000c*/ 	.word	0x00000000
        /*0010*/ 	.short	0x000f
        /*0012*/ 	.short	0x0284
        /*0014*/ 	.byte	0x00, 0xf0, 0x31, 0x00


	//----- nvinfo : EIATTR_KPARAM_INFO
	.align		4
.L_9:
        /*0018*/ 	.byte	0x04, 0x17
        /*001a*/ 	.short	(.L_11 - .L_10)
.L_10:
        /*001c*/ 	.word	0x00000000
        /*0020*/ 	.short	0x000e
        /*0022*/ 	.short	0x0280
        /*0024*/ 	.byte	0x00, 0xf0, 0x11, 0x00


	//----- nvinfo : EIATTR_KPARAM_INFO
	.align		4
.L_11:
        /*0028*/ 	.byte	0x04, 0x17
        /*002a*/ 	.short	(.L_13 - .L_12)
.L_12:
        /*002c*/ 	.word	0x00000000
        /*0030*/ 	.short	0x000d
        /*0032*/ 	.short	0x027c
        /*0034*/ 	.byte	0x00, 0xf0, 0x11, 0x00


	//----- nvinfo : EIATTR_KPARAM_INFO
	.align		4
.L_13:
        /*0038*/ 	.byte	0x04, 0x17
        /*003a*/ 	.short	(.L_15 - .L_14)
.L_14:
        /*003c*/ 	.word	0x00000000
        /*0040*/ 	.short	0x000c
        /*0042*/ 	.short	0x0278
        /*0044*/ 	.byte	0x00, 0xf0, 0x11, 0x00


	//----- nvinfo : EIATTR_KPARAM_INFO
	.align		4
.L_15:
        /*0048*/ 	.byte	0x04, 0x17
        /*004a*/ 	.short	(.L_17 - .L_16)
.L_16:
        /*004c*/ 	.word	0x00000000
        /*0050*/ 	.short	0x000b
        /*0052*/ 	.short	0x0275
        /*0054*/ 	.byte	0x00, 0xf0, 0x05, 0x00


	//----- nvinfo : EIATTR_KPARAM_INFO
	.align		4
.L_17:
        /*0058*/ 	.byte	0x04, 0x17
        /*005a*/ 	.short	(.L_19 - .L_18)
.L_18:
        /*005c*/ 	.word	0x00000000
        /*0060*/ 	.short	0x000a
        /*0062*/ 	.short	0x0274
        /*0064*/ 	.byte	0x00, 0xf0, 0x05, 0x00


	//----- nvinfo : EIATTR_KPARAM_INFO
	.align		4
.L_19:
        /*0068*/ 	.byte	0x04, 0x17
        /*006a*/ 	.short	(.L_21 - .L_20)
.L_20:
        /*006c*/ 	.word	0x00000000
        /*0070*/ 	.short	0x0009
        /*0072*/ 	.short	0x0270
        /*0074*/ 	.byte	0x00, 0xf0, 0x11, 0x00


	//----- nvinfo : EIATTR_KPARAM_INFO
	.align		4
.L_21:
        /*0078*/ 	.byte	0x04, 0x17
        /*007a*/ 	.short	(.L_23 - .L_22)
.L_22:
        /*007c*/ 	.word	0x00000000
        /*0080*/ 	.short	0x0008
        /*0082*/ 	.short	0x01f0
        /*0084*/ 	.byte	0x00, 0xf0, 0x01, 0x02


	//----- nvinfo : EIATTR_KPARAM_INFO
	.align		4
.L_23:
        /*0088*/ 	.byte	0x04, 0x17
        /*008a*/ 	.short	(.L_25 - .L_24)
.L_24:
        /*008c*/ 	.word	0x00000000
        /*0090*/ 	.short	0x0007
        /*0092*/ 	.short	0x0170
        /*0094*/ 	.byte	0x00, 0xf0, 0x01, 0x02


	//----- nvinfo : EIATTR_KPARAM_INFO
	.align		4
.L_25:
        /*0098*/ 	.byte	0x04, 0x17
        /*009a*/ 	.short	(.L_27 - .L_26)
.L_26:
        /*009c*/ 	.word	0x00000000
        /*00a0*/ 	.short	0x0006
        /*00a2*/ 	.short	0x00f0
        /*00a4*/ 	.byte	0x00, 0xf0, 0x01, 0x02


	//----- nvinfo : EIATTR_KPARAM_INFO
	.align		4
.L_27:
        /*00a8*/ 	.byte	0x04, 0x17
        /*00aa*/ 	.short	(.L_29 - .L_28)
.L_28:
        /*00ac*/ 	.word	0x00000000
        /*00b0*/ 	.short	0x0005
        /*00b2*/ 	.short	0x0070
        /*00b4*/ 	.byte	0x00, 0xf0, 0x01, 0x02


	//----- nvinfo : EIATTR_KPARAM_INFO
	.align		4
.L_29:
        /*00b8*/ 	.byte	0x04, 0x17
        /*00ba*/ 	.short	(.L_31 - .L_30)
.L_30:
        /*00bc*/ 	.word	0x00000000
        /*00c0*/ 	.short	0x0004
        /*00c2*/ 	.short	0x0030
        /*00c4*/ 	.byte	0x00, 0xf0, 0xc1, 0x00


	//----- nvinfo : EIATTR_KPARAM_INFO
	.align		4
.L_31:
        /*00c8*/ 	.byte	0x04, 0x17
        /*00ca*/ 	.short	(.L_33 - .L_32)
.L_32:
        /*00cc*/ 	.word	0x00000000
        /*00d0*/ 	.short	0x0003
        /*00d2*/ 	.short	0x0024
        /*00d4*/ 	.byte	0x00, 0xf0, 0x31, 0x00


	//----- nvinfo : EIATTR_KPARAM_INFO
	.align		4
.L_33:
        /*00d8*/ 	.byte	0x04, 0x17
        /*00da*/ 	.short	(.L_35 - .L_34)
.L_34:
        /*00dc*/ 	.word	0x00000000
        /*00e0*/ 	.short	0x0002
        /*00e2*/ 	.short	0x0018
        /*00e4*/ 	.byte	0x00, 0xf0, 0x31, 0x00


	//----- nvinfo : EIATTR_KPARAM_INFO
	.align		4
.L_35:
        /*00e8*/ 	.byte	0x04, 0x17
        /*00ea*/ 	.short	(.L_37 - .L_36)
.L_36:
        /*00ec*/ 	.word	0x00000000
        /*00f0*/ 	.short	0x0001
        /*00f2*/ 	.short	0x000c
        /*00f4*/ 	.byte	0x00, 0xf0, 0x31, 0x00


	//----- nvinfo : EIATTR_KPARAM_INFO
	.align		4
.L_37:
        /*00f8*/ 	.byte	0x04, 0x17
        /*00fa*/ 	.short	(.L_39 - .L_38)
.L_38:
        /*00fc*/ 	.word	0x00000000
        /*0100*/ 	.short	0x0000
        /*0102*/ 	.short	0x0000
        /*0104*/ 	.byte	0x00, 0xf0, 0x31, 0x00


	//----- nvinfo : EIATTR_SPARSE_MMA_MASK
	.align		4
.L_39:
        /*0108*/ 	.byte	0x03, 0x50
        /*010a*/ 	.short	0x0000


	//----- nvinfo : EIATTR_MAXREG_COUNT
	.align		4
        /*010c*/ 	.byte	0x03, 0x1b
        /*010e*/ 	.short	0x00a8


	//----- nvinfo : EIATTR_COOP_GROUP_MASK_REGIDS
	.align		4
        /*0110*/ 	.byte	0x04, 0x29
        /*0112*/ 	.short	(.L_41 - .L_40)


	//   ....[0]....
.L_40:
        /*0114*/ 	.word	0xffffffff


	//   ....[1]....
        /*0118*/ 	.word	0xffffffff


	//   ....[2]....
        /*011c*/ 	.word	0xffffffff


	//   ....[3]....
        /*0120*/ 	.word	0xffffffff


	//   ....[4]....
        /*0124*/ 	.word	0xffffffff


	//   ....[5]....
        /*0128*/ 	.word	0xffffffff


	//   ....[6]....
        /*012c*/ 	.word	0xffffffff


	//   ....[7]....
        /*0130*/ 	.word	0xffffffff


	//   ....[8]....
        /*0134*/ 	.word	0xffffffff


	//   ....[9]....
        /*0138*/ 	.word	0xffffffff


	//   ....[10]....
        /*013c*/ 	.word	0xffffffff


	//   ....[11]....
        /*0140*/ 	.word	0xffffffff


	//   ....[12]....
        /*0144*/ 	.word	0xffffffff


	//   ....[13]....
        /*0148*/ 	.word	0xffffffff


	//   ....[14]....
        /*014c*/ 	.word	0xffffffff


	//   ....[15]....
        /*0150*/ 	.word	0xffffffff


	//   ....[16]....
        /*0154*/ 	.word	0xffffffff


	//   ....[17]....
        /*0158*/ 	.word	0xffffffff


	//   ....[18]....
        /*015c*/ 	.word	0xffffffff


	//----- nvinfo : EIATTR_COOP_GROUP_INSTR_OFFSETS
	.align		4
.L_41:
        /*0160*/ 	.byte	0x04, 0x28
        /*0162*/ 	.short	(.L_43 - .L_42)


	//   ....[0]....
.L_42:
        /*0164*/ 	.word	0x00000eb0


	//   ....[1]....
        /*0168*/ 	.word	0x00001bf0


	//   ....[2]....
        /*016c*/ 	.word	0x00001cf0


	//   ....[3]....
        /*0170*/ 	.word	0x00002090


	//   ....[4]....
        /*0174*/ 	.word	0x00002180


	//   ....[5]....
        /*0178*/ 	.word	0x00003350


	//   ....[6]....
        /*017c*/ 	.word	0x00004050


	//   ....[7]....
        /*0180*/ 	.word	0x00004060


	//   ....[8]....
        /*0184*/ 	.word	0x000040a0


	//   ....[9]....
        /*0188*/ 	.word	0x000040c0


	//   ....[10]....
        /*018c*/ 	.word	0x000055f0


	//   ....[11]....
        /*0190*/ 	.word	0x00005780


	//   ....[12]....
        /*0194*/ 	.word	0x000057d0


	//   ....[13]....
        /*0198*/ 	.word	0x000058b0


	//   ....[14]....
        /*019c*/ 	.word	0x00005900


	//   ....[15]....
        /*01a0*/ 	.word	0x00006310


	//   ....[16]....
        /*01a4*/ 	.word	0x00006350


	//   ....[17]....
        /*01a8*/ 	.word	0x000063a0


	//   ....[18]....
        /*01ac*/ 	.word	0x00006430


	//----- nvinfo : EIATTR_REG_RECONFIG
	.align		4
.L_43:
        /*01b0*/ 	.byte	0x01, 0x54
	.zero		2


	//----- nvinfo : EIATTR_MBARRIER_INSTR_OFFSETS
	.align		4
        /*01b4*/ 	.byte	0x04, 0x39
        /*01b6*/ 	.short	(.L_45 - .L_44)


	//   ....[0]....
.L_44:
        /*01b8*/ 	.word	0x00000270
        /*01bc*/ 	.word	0x000000ff
        /*01c0*/ 	.word	0x00000000
        /*01c4*/ 	.short	0x0100
        /*01c6*/ 	.byte	0x08
	.zero		1


	//   ....[1]....
        /*01c8*/ 	.word	0x00000280
        /*01cc*/ 	.word	0x000000ff
        /*01d0*/ 	.word	0x00000008
        /*01d4*/ 	.short	0x0100
        /*01d6*/ 	.byte	0x08
	.zero		1


	//   ....[2]....
        /*01d8*/ 	.word	0x00000290
        /*01dc*/ 	.word	0x000000ff
        /*01e0*/ 	.word	0x00000010
        /*01e4*/ 	.short	0x0100
        /*01e6*/ 	.byte	0x09
	.zero		1


	//   ....[3]....
        /*01e8*/ 	.word	0x000002a0
        /*01ec*/ 	.word	0x000000ff
        /*01f0*/ 	.word	0x00000018
        /*01f4*/ 	.short	0x0100
        /*01f6*/ 	.byte	0x09
	.zero		1


	//   ....[4]....
        /*01f8*/ 	.word	0x000002b0
        /*01fc*/ 	.word	0x000000ff
        /*0200*/ 	.word	0x00000020
        /*0204*/ 	.short	0x0100
        /*0206*/ 	.byte	0x09
	.zero		1


	//   ....[5]....
        /*0208*/ 	.word	0x000002c0
        /*020c*/ 	.word	0x000000ff
        /*0210*/ 	.word	0x00000028
        /*0214*/ 	.short	0x0100
        /*0216*/ 	.byte	0x09
	.zero		1


	//   ....[6]....
        /*0218*/ 	.word	0x000004c0
        /*021c*/ 	.word	0x000000ff
        /*0220*/ 	.word	0x00000018
        /*0224*/ 	.short	0x010a
        /*0226*/ 	.byte	0x21
	.zero		1


	//   ....[7]....
        /*0228*/ 	.word	0x00000620
        /*022c*/ 	.word	0x000000ff
        /*0230*/ 	.word	0x00000008
        /*0234*/ 	.short	0x010a
        /*0236*/ 	.byte	0x21
	.zero		1


	//   ....[8]....
        /*0238*/ 	.word	0x00000830
        /*023c*/ 	.word	0x000000ff
        /*0240*/ 	.word	0x00000018
        /*0244*/ 	.short	0x010a
        /*0246*/ 	.byte	0x21
	.zero		1


	//   ....[9]....
        /*0248*/ 	.word	0x000009b0
        /*024c*/ 	.word	0x000000ff
        /*0250*/ 	.word	0x00000028
        /*0254*/ 	.short	0x010a
        /*0256*/ 	.byte	0x21
	.zero		1


	//   ....[10]....
        /*0258*/ 	.word	0x00000b50
        /*025c*/ 	.word	0x000000ff
        /*0260*/ 	.word	0x00000028
        /*0264*/ 	.short	0x010a
        /*0266*/ 	.byte	0x21
	.zero		1


	//   ....[11]....
        /*0268*/ 	.word	0x00000ce0
        /*026c*/ 	.word	0x000000ff
        /*0270*/ 	.word	0x00000028
        /*0274*/ 	.short	0x010a
        /*0276*/ 	.byte	0x21
	.zero		1


	//   ....[12]....
        /*0278*/ 	.word	0x00000ed0
        /*027c*/ 	.word	0x000000ff
        /*0280*/ 	.word	0x00000000
        /*0284*/ 	.short	0x010a
        /*0286*/ 	.byte	0x04
	.zero		1


	//   ....[13]....
        /*0288*/ 	.word	0x00000f20
        /*028c*/ 	.word	0x000000ff
        /*0290*/ 	.word	0x00000010
        /*0294*/ 	.short	0x010a
        /*0296*/ 	.byte	0x04
	.zero		1


	//   ....[14]....
        /*0298*/ 	.word	0x00001020
        /*029c*/ 	.word	0x000000ff
        /*02a0*/ 	.word	0x00000010
        /*02a4*/ 	.short	0x010a
        /*02a6*/ 	.byte	0x04
	.zero		1


	//   ....[15]....
        /*02a8*/ 	.word	0x00002960
        /*02ac*/ 	.word	0x000000ff
        /*02b0*/ 	.word	0x00000018
        /*02b4*/ 	.short	0x0101
        /*02b6*/ 	.byte	0x04
	.zero		1


	//   ....[16]....
        /*02b8*/ 	.word	0x00003460
        /*02bc*/ 	.word	0x000000ff
        /*02c0*/ 	.word	0x00000010
        /*02c4*/ 	.short	0x010a
        /*02c6*/ 	.byte	0x04
	.zero		1


	//   ....[17]....
        /*02c8*/ 	.word	0x00003500
        /*02cc*/ 	.word	0x000000ff
        /*02d0*/ 	.word	0x00000010
        /*02d4*/ 	.short	0x010a
        /*02d6*/ 	.byte	0x04
	.zero		1


	//   ....[18]....
        /*02d8*/ 	.word	0x000037d0
        /*02dc*/ 	.word	0x000000ff
        /*02e0*/ 	.word	0x00000020
        /*02e4*/ 	.short	0x010a
        /*02e6*/ 	.byte	0x04
	.zero		1


	//   ....[19]....
        /*02e8*/ 	.word	0x000037f0
        /*02ec*/ 	.word	0x000000ff
        /*02f0*/ 	.word	0x00000020
        /*02f4*/ 	.short	0x010a
        /*02f6*/ 	.byte	0x04
	.zero		1


	//   ....[20]....
        /*02f8*/ 	.word	0x00004480
        /*02fc*/ 	.word	0x000000ff
        /*0300*/ 	.word	0x00000018
        /*0304*/ 	.short	0x0101
        /*0306*/ 	.byte	0x04
	.zero		1


	//   ....[21]....
        /*0308*/ 	.word	0x00004530
        /*030c*/ 	.word	0x000000ff
        /*0310*/ 	.word	0x00000028
        /*0314*/ 	.short	0x0101
        /*0316*/ 	.byte	0x04
	.zero		1


	//   ....[22]....
        /*0318*/ 	.word	0x000056e0
        /*031c*/ 	.word	0x000000ff
        /*0320*/ 	.word	0x00000008
        /*0324*/ 	.short	0x0101
        /*0326*/ 	.byte	0x04
	.zero		1


	//   ....[23]....
        /*0328*/ 	.word	0x000056f0
        /*032c*/ 	.word	0x000000ff
        /*0330*/ 	.word	0x00000020
        /*0334*/ 	.short	0x010a
        /*0336*/ 	.byte	0x04
	.zero		1


	//   ....[24]....
        /*0338*/ 	.word	0x00005710
        /*033c*/ 	.word	0x000000ff
        /*0340*/ 	.word	0x00000020
        /*0344*/ 	.short	0x010a
        /*0346*/ 	.byte	0x04
	.zero		1


	//   ....[25]....
        /*0348*/ 	.word	0x00005f00
        /*034c*/ 	.word	0x000000ff
        /*0350*/ 	.word	0x00000028
        /*0354*/ 	.short	0x0101
        /*0356*/ 	.byte	0x04
	.zero		1


	//   ....[26]....
        /*0358*/ 	.word	0x000067c0
        /*035c*/ 	.word	0x00000005
        /*0360*/ 	.word	0x00000018
        /*0364*/ 	.short	0x010a
        /*0366*/ 	.byte	0x3f
	.zero		1


	//   ....[27]....
        /*0368*/ 	.word	0x00006840
        /*036c*/ 	.word	0x00000005
        /*0370*/ 	.word	0x00000008
        /*0374*/ 	.short	0x010a
        /*0376*/ 	.byte	0x3f
	.zero		1


	//   ....[28]....
        /*0378*/ 	.word	0x000068c0
        /*037c*/ 	.word	0x00000007
        /*0380*/ 	.word	0x00000018
        /*0384*/ 	.short	0x010a
        /*0386*/ 	.byte	0x3f
	.zero		1


	//   ....[29]....
        /*0388*/ 	.word	0x00006930
        /*038c*/ 	.word	0x00000005
        /*0390*/ 	.word	0x00000028
        /*0394*/ 	.short	0x010a
        /*0396*/ 	.byte	0x3f
	.zero		1


	//   ....[30]....
        /*0398*/ 	.word	0x000069a0
        /*039c*/ 	.word	0x00000005
        /*03a0*/ 	.word	0x00000028
        /*03a4*/ 	.short	0x010a
        /*03a6*/ 	.byte	0x3f
	.zero		1


	//   ....[31]....
        /*03a8*/ 	.word	0x00006a10
        /*03ac*/ 	.word	0x00000005
        /*03b0*/ 	.word	0x00000028
        /*03b4*/ 	.short	0x010a
        /*03b6*/ 	.byte	0x3f
	.zero		1


	//   ....[32]....
        /*03b8*/ 	.word	0x00006a70
        /*03bc*/ 	.word	0x00000003
        /*03c0*/ 	.word	0x00000000
        /*03c4*/ 	.short	0x010a
        /*03c6*/ 	.byte	0x3f
	.zero		1


	//   ....[33]....
        /*03c8*/ 	.word	0x00006ad0
        /*03cc*/ 	.word	0x00000003
        /*03d0*/ 	.word	0x00000010
        /*03d4*/ 	.short	0x010a
        /*03d6*/ 	.byte	0x3f
	.zero		1


	//   ....[34]....
        /*03d8*/ 	.word	0x00006b40
        /*03dc*/ 	.word	0x0000000f
        /*03e0*/ 	.word	0x00000010
        /*03e4*/ 	.short	0x010a
        /*03e6*/ 	.byte	0x3f
	.zero		1


	//   ....[35]....
        /*03e8*/ 	.word	0x00006bb0
        /*03ec*/ 	.word	0x0000000f
        /*03f0*/ 	.word	0x00000020
        /*03f4*/ 	.short	0x010a
        /*03f6*/ 	.byte	0x3f
	.zero		1


	//   ....[36]....
        /*03f8*/ 	.word	0x00006c20
        /*03fc*/ 	.word	0x00000005
        /*0400*/ 	.word	0x00000020
        /*0404*/ 	.short	0x010a
        /*0406*/ 	.byte	0x3f
	.zero		1


	//----- nvinfo : EIATTR_NUM_MBARRIERS
	.align		4
.L_45:
        /*0408*/ 	.byte	0x03, 0x38
        /*040a*/ 	.short	0x0006


	//----- nvinfo : EIATTR_EXIT_INSTR_OFFSETS
	.align		4
        /*040c*/ 	.byte	0x04, 0x1c
        /*040e*/ 	.short	(.L_47 - .L_46)


	//   ....[0]....
.L_46:
        /*0410*/ 	.word	0x00000350


	//   ....[1]....
        /*0414*/ 	.word	0x00000d10


	//   ....[2]....
        /*0418*/ 	.word	0x00000d40


	//   ....[3]....
        /*041c*/ 	.word	0x00006690


	//   ....[4]....
        /*0420*/ 	.word	0x00006780


	//----- nvinfo : EIATTR_REQNTID
	.align		4
.L_47:
        /*0424*/ 	.byte	0x04, 0x10
        /*0426*/ 	.short	(.L_49 - .L_48)
.L_48:
        /*0428*/ 	.word	0x00000180
        /*042c*/ 	.word	0x00000001
        /*0430*/ 	.word	0x00000001


	//----- nvinfo : EIATTR_CBANK_PARAM_SIZE
	.align		4
.L_49:
        /*0434*/ 	.byte	0x03, 0x19
        /*0436*/ 	.short	0x0290


	//----- nvinfo : EIATTR_PARAM_CBANK
	.align		4
        /*0438*/ 	.byte	0x04, 0x0a
        /*043a*/ 	.short	(.L_51 - .L_50)
	.align		4
.L_50:
        /*043c*/ 	.word	index@(.nv.constant0.kernel_cutlass_kernel_flash_attncuteflash_fwd_sm90FlashAttentionForwardSm90_object_at__tensor0000o11281211101213_tensor0000o12811101213_tensor0000o12811101213_tensor0000o11281211101213_te_0)
        /*0440*/ 	.short	0x0210
        /*0442*/ 	.short	0x0290


	//----- nvinfo : EIATTR_SW_WAR
	.align		4
.L_51:
        /*0444*/ 	.byte	0x04, 0x36
        /*0446*/ 	.short	(.L_53 - .L_52)
.L_52:
        /*0448*/ 	.word	0x00000008
.L_53:


//--------------------- .nv.callgraph             --------------------------
	.section	.nv.callgraph,"",@"SHT_CUDA_CALLGRAPH"
	.align	4
	.sectionentsize	8
	.align		4
        /*0000*/ 	.word	0x00000000
	.align		4
        /*0004*/ 	.word	0xffffffff
	.align		4
        /*0008*/ 	.word	0x00000000
	.align		4
        /*000c*/ 	.word	0xfffffffe
	.align		4
        /*0010*/ 	.word	0x00000000
	.align		4
        /*0014*/ 	.word	0xfffffffd
	.align		4
        /*0018*/ 	.word	0x00000000
	.align		4
        /*001c*/ 	.word	0xfffffffc


//--------------------- .text.kernel_cutlass_kernel_flash_attncuteflash_fwd_sm90FlashAttentionForwardSm90_object_at__tensor0000o11281211101213_tensor0000o12811101213_tensor0000o12811101213_tensor0000o11281211101213_te_0 --------------------------
	.section	.text.kernel_cutlass_kernel_flash_attncuteflash_fwd_sm90FlashAttentionForwardSm90_object_at__tensor0000o11281211101213_tensor0000o12811101213_tensor0000o12811101213_tensor0000o11281211101213_te_0,"ax",@progbits
	.sectionflags	@"SHF_BARRIERS=16"
	.align	128
        .global         kernel_cutlass_kernel_flash_attncuteflash_fwd_sm90FlashAttentionForwardSm90_object_at__tensor0000o11281211101213_tensor0000o12811101213_tensor0000o12811101213_tensor0000o11281211101213_te_0
        .type           kernel_cutlass_kernel_flash_attncuteflash_fwd_sm90FlashAttentionForwardSm90_object_at__tensor0000o11281211101213_tensor0000o12811101213_tensor0000o12811101213_tensor0000o11281211101213_te_0,@function
        .size           kernel_cutlass_kernel_flash_attncuteflash_fwd_sm90FlashAttentionForwardSm90_object_at__tensor0000o11281211101213_tensor0000o12811101213_tensor0000o12811101213_tensor0000o11281211101213_te_0,(.L_x_36 - kernel_cutlass_kernel_flash_attncuteflash_fwd_sm90FlashAttentionForwardSm90_object_at__tensor0000o11281211101213_tensor0000o12811101213_tensor0000o12811101213_tensor0000o11281211101213_te_0)
        .other          kernel_cutlass_kernel_flash_attncuteflash_fwd_sm90FlashAttentionForwardSm90_object_at__tensor0000o11281211101213_tensor0000o12811101213_tensor0000o12811101213_tensor0000o11281211101213_te_0,@"STO_CUDA_ENTRY STV_DEFAULT"
kernel_cutlass_kernel_flash_attncuteflash_fwd_sm90FlashAttentionForwardSm90_object_at__tensor0000o11281211101213_tensor0000o12811101213_tensor0000o12811101213_tensor0000o11281211101213_te_0:
.text.kernel_cutlass_kernel_flash_attncuteflash_fwd_sm90FlashAttentionForwardSm90_object_at__tensor0000o11281211101213_tensor0000o12811101213_tensor0000o12811101213_tensor0000o11281211101213_te_0:
[----:B------:R-:W1:Y:S01]  /*0000*/  LDC R1, c[0x0][0x28] ;  /* 0x00000a00ff017b82 */ /* 0x000e620000000800 */
[----:B------:R-:W2:Y:S02]  /*0010*/  S2R R88, SR_TID.X ;  /* 0x0000000000587919 */ /* 0x000ea40000002100 */
[----:B--2---:R-:W-:-:S04]  /*0020*/  SHF.R.U32.HI R0, RZ, 0x5, R88 ;  /* 0x00000005ff007819 */ /* 0x004fc80000011658 */
[----:B------:R-:W-:-:S13]  /*0030*/  ISETP.NE.AND P0, PT, R0, RZ, PT ;  /* 0x000000ff0000720c */ /* 0x000fda0003f05270 */
[----:B-1----:R-:W-:Y:S05]  /*0040*/  @P0 BRA `(.L_x_0) ;  /* 0x0000000000a40947 */ /* 0x002fea0003800000 */
[----:B------:R-:W1:Y:S01]  /*0050*/  S2UR UR8, SR_CgaCtaId ;  /* 0x00000000000879c3 */ /* 0x000e620000008800 */
[----:B------:R-:W-:Y:S01]  /*0060*/  ULDC.64 UR12, c[0x0][0x198] ;  /* 0x00006600000c7ab9 */ /* 0x000fe20000000a00 */
[----:B------:R-:W-:Y:S01]  /*0070*/  UMOV UR4, 0x400 ;  /* 0x0000040000047882 */ /* 0x000fe20000000000 */
[----:B------:R-:W-:Y:S02]  /*0080*/  UIADD3 UR18, UP0, UR12, 0x70, URZ ;  /* 0x000000700c127890 */ /* 0x000fe4000ff1e03f */
[----:B------:R-:W-:Y:S02]  /*0090*/  UIADD3 UR20, UP1, UR12, 0xf0, URZ ;  /* 0x000000f00c147890 */ /* 0x000fe4000ff3e03f */
[----:B------:R-:W-:Y:S01]  /*00a0*/  UIADD3 UR22, UP2, UR12, 0x170, URZ ;  /* 0x000001700c167890 */ /* 0x000fe2000ff5e03f */
[----:B------:R-:W2:Y:S01]  /*00b0*/  S2UR UR6, SR_CgaCtaId ;  /* 0x00000000000679c3 */ /* 0x000ea20000008800 */
[----:B------:R-:W-:Y:S01]  /*00c0*/  UMOV UR7, 0x1 ;  /* 0x0000000100077882 */ /* 0x000fe20000000000 */
[----:B------:R-:W-:-:S02]  /*00d0*/  UIADD3 UR12, UP3, UR12, 0x1f0, URZ ;  /* 0x000001f00c0c7890 */ /* 0x000fc4000ff7e03f */
[----:B------:R-:W-:-:S04]  /*00e0*/  UIADD3 UR14, -UR7, 0x100000, URZ ;  /* 0x00100000070e7890 */ /* 0x000fc8000fffe13f */
[----:B------:R-:W-:Y:S02]  /*00f0*/  USHF.L.U32 UR15, UR14, 0xb, URZ ;  /* 0x0000000b0e0f7899 */ /* 0x000fe4000800063f */
[----:B------:R-:W-:Y:S01]  /*0100*/  USHF.L.U32 UR14, UR14, 0x1, URZ ;  /* 0x000000010e0e7899 */ /* 0x000fe2000800063f */
[----:B------:R-:W-:Y:S01]  /*0110*/  UMOV UR10, 0x8 ;  /* 0x00000008000a7882 */ /* 0x000fe20000000000 */
[----:B------:R-:W-:Y:S01]  /*0120*/  UMOV UR5, 0x400 ;  /* 0x0000040000057882 */ /* 0x000fe20000000000 */
[----:B------:R-:W-:Y:S02]  /*0130*/  UIADD3.X UR19, URZ, UR13, URZ, UP0, !UPT ;  /* 0x0000000d3f137290 */ /* 0x000fe400087fe43f */
[----:B------:R-:W-:-:S04]  /*0140*/  UIADD3 UR16, -UR10, 0x100000, URZ ;  /* 0x001000000a107890 */ /* 0x000fc8000fffe13f */
[----:B------:R-:W-:Y:S02]  /*0150*/  USHF.L.U32 UR17, UR16, 0xb, URZ ;  /* 0x0000000b10117899 */ /* 0x000fe4000800063f */
[----:B------:R-:W-:Y:S02]  /*0160*/  USHF.L.U32 UR16, UR16, 0x1, URZ ;  /* 0x0000000110107899 */ /* 0x000fe4000800063f */
[----:B------:R-:W-:Y:S02]  /*0170*/  UIADD3.X UR21, URZ, UR13, URZ, UP1, !UPT ;  /* 0x0000000d3f157290 */ /* 0x000fe40008ffe43f */
[----:B------:R-:W-:Y:S02]  /*0180*/  UIADD3.X UR23, URZ, UR13, URZ, UP2, !UPT ;  /* 0x0000000d3f177290 */ /* 0x000fe400097fe43f */
[----:B------:R-:W-:Y:S01]  /*0190*/  UIADD3.X UR13, URZ, UR13, URZ, UP3, !UPT ;  /* 0x0000000d3f0d7290 */ /* 0x000fe20009ffe43f */
[----:B------:R3:W-:Y:S01]  /*01a0*/  UTMACCTL.PF [UR18] ;  /* 0x00000000120079b9 */ /* 0x0007e20008040000 */
[----:B-1----:R-:W-:-:S03]  /*01b0*/  ULEA UR8, UR8, UR4, 0x18 ;  /* 0x0000000408087291 */ /* 0x002fc6000f8ec03f */
[----:B------:R3:W-:Y:S01]  /*01c0*/  UTMACCTL.PF [UR20] ;  /* 0x00000000140079b9 */ /* 0x0007e20008040000 */
[----:B--2---:R-:W-:Y:S02]  /*01d0*/  ULEA UR9, UR6, UR5, 0x18 ;  /* 0x0000000506097291 */ /* 0x004fe4000f8ec03f */
[----:B------:R-:W-:-:S04]  /*01e0*/  UIADD3 UR4, -UR7, 0x100000, URZ ;  /* 0x0010000007047890 */ /* 0x000fc8000fffe13f */
[----:B------:R-:W-:Y:S02]  /*01f0*/  USHF.L.U32 UR5, UR4, 0xb, URZ ;  /* 0x0000000b04057899 */ /* 0x000fe4000800063f */
[----:B------:R-:W-:Y:S01]  /*0200*/  USHF.L.U32 UR4, UR4, 0x1, URZ ;  /* 0x0000000104047899 */ /* 0x000fe2000800063f */
[----:B------:R3:W-:Y:S01]  /*0210*/  UTMACCTL.PF [UR22] ;  /* 0x00000000160079b9 */ /* 0x0007e20008040000 */
[----:B------:R-:W-:-:S04]  /*0220*/  UIADD3 UR6, -UR10, 0x100000, URZ ;  /* 0x001000000a067890 */ /* 0x000fc8000fffe13f */
[----:B------:R-:W-:Y:S02]  /*0230*/  USHF.L.U32 UR7, UR6, 0xb, URZ ;  /* 0x0000000b06077899 */ /* 0x000fe4000800063f */
[----:B------:R-:W-:Y:S01]  /*0240*/  USHF.L.U32 UR6, UR6, 0x1, URZ ;  /* 0x0000000106067899 */ /* 0x000fe2000800063f */
[----:B------:R3:W-:Y:S01]  /*0250*/  UTMACCTL.PF [UR12] ;  /* 0x000000000c0079b9 */ /* 0x0007e20008040000 */
[----:B------:R-:W1:Y:S02]  /*0260*/  FENCE.VIEW.ASYNC.S ;  /* 0x00000000000073c6 */ /* 0x000e640000000000 */
[----:B-1----:R3:W1:Y:S01]  /*0270*/  SYNCS.EXCH.64 URZ, [UR8], UR14 ;  /* 0x0000000e083f75b2 */ /* 0x0026620008000100 */
[----:B------:R3:W2:Y:S01]  /*0280*/  SYNCS.EXCH.64 URZ, [UR8+0x8], UR16 ;  /* 0x00000810083f75b2 */ /* 0x0006a20008000100 */
[----:B------:R3:W4:Y:S06]  /*0290*/  SYNCS.EXCH.64 URZ, [UR9+0x10], UR4 ;  /* 0x00001004093f75b2 */ /* 0x00072c0008000100 */
[----:B------:R3:W5:Y:S01]  /*02a0*/  SYNCS.EXCH.64 URZ, [UR9+0x18], UR6 ;  /* 0x00001806093f75b2 */ /* 0x0007620008000100 */
[----:B------:R3:W1:Y:S01]  /*02b0*/  SYNCS.EXCH.64 URZ, [UR9+0x20], UR4 ;  /* 0x00002004093f75b2 */ /* 0x0006620008000100 */
[----:B------:R3:W1:Y:S02]  /*02c0*/  SYNCS.EXCH.64 URZ, [UR9+0x28], UR6 ;  /* 0x00002806093f75b2 */ /* 0x0006640008000100 */
[----:B---3--:R-:W-:Y:S01]  /*02d0*/  NOP ;  /* 0x0000000000007918 */ /* 0x008fe20000000000 */
.L_x_0:
[----:B------:R-:W-:Y:S01]  /*02e0*/  ISETP.GT.AND P0, PT, R0, 0x3, PT ;  /* 0x000000030000780c */ /* 0x000fe20003f04270 */
[----:B------:R-:W-:Y:S01]  /*02f0*/  NOP ;  /* 0x0000000000007918 */ /* 0x000fe20000000000 */
[----:B-12-45:R-:W-:Y:S11]  /*0300*/  BAR.SYNC.DEFER_BLOCKING 0x0 ;  /* 0x0000000000007b1d */ /* 0x036ff60000010000 */
[----:B------:R-:W-:Y:S05]  /*0310*/  @P0 BRA `(.L_x_1) ;  /* 0x00000008008c0947 */ /* 0x000fea0003800000 */
[----:B------:R-:W-:-:S08]  /*0320*/  NOP ;  /* 0x0000000000007918 */ /* 0x000fd00000000000 */
[----:B------:R-:W1:-:S00]  /*0330*/  USETMAXREG.DEALLOC.CTAPOOL 0x18 ;  /* 0x00000018000079c8 */ /* 0x000e4000080e0500 */
[----:B-1----:R-:W-:-:S13]  /*0340*/  LOP3.LUT P0, RZ, R0, 0x3, RZ, 0xc0, !PT ;  /* 0x0000000300ff7812 */ /* 0x002fda000780c0ff */
[----:B------:R-:W-:Y:S05]  /*0350*/  @P0 EXIT ;  /* 0x000000000000094d */ /* 0x000fea0003800000 */
[----:B------:R-:W1:Y:S01]  /*0360*/  S2UR UR4, SR_CgaCtaId ;  /* 0x00000000000479c3 */ /* 0x000e620000008800 */
[----:B------:R-:W-:Y:S01]  /*0370*/  UMOV UR33, 0x400 ;  /* 0x0000040000217882 */ /* 0x000fe20000000000 */
[----:B------:R-:W-:Y:S01]  /*0380*/  IMAD.MOV.U32 R0, RZ, RZ, -0x80000000 ;  /* 0x80000000ff007424 */ /* 0x000fe200078e00ff */
[----:B------:R-:W-:Y:S01]  /*0390*/  ULDC UR9, c[0x0][0x21c] ;  /* 0x0000870000097ab9 */ /* 0x000fe20000000800 */
[----:B------:R-:W-:Y:S01]  /*03a0*/  ULDC.64 UR22, c[0x0][0x198] ;  /* 0x0000660000167ab9 */ /* 0x000fe20000000a00 */
[----:B------:R-:W-:Y:S02]  /*03b0*/  UIADD3 UR6, UR9, -0x1, URZ ;  /* 0xffffffff09067890 */ /* 0x000fe4000fffe03f */
[----:B------:R-:W-:Y:S01]  /*03c0*/  UIADD3 UR8, -UR9, URZ, URZ ;  /* 0x0000003f09087290 */ /* 0x000fe2000fffe13f */
[----:B------:R-:W2:Y:S01]  /*03d0*/  S2UR UR20, SR_CTAID.Y ;  /* 0x00000000001479c3 */ /* 0x000ea20000002600 */
[----:B------:R-:W-:Y:S02]  /*03e0*/  USHF.R.S32.HI UR7, URZ, 0x1f, UR6 ;  /* 0x0000001f3f077899 */ /* 0x000fe40008011406 */
[----:B------:R-:W-:-:S02]  /*03f0*/  USHF.R.S32.HI UR8, URZ, 0x1f, UR8 ;  /* 0x0000001f3f087899 */ /* 0x000fc40008011408 */
[----:B------:R-:W-:Y:S02]  /*0400*/  ULEA.HI UR7, UR7, UR6, URZ, 0x7 ;  /* 0x0000000607077291 */ /* 0x000fe4000f8f383f */
[----:B------:R-:W-:Y:S01]  /*0410*/  ULEA.HI UR8, UR8, -UR9, URZ, 0x7 ;  /* 0x8000000908087291 */ /* 0x000fe2000f8f383f */
[----:B------:R-:W3:Y:S01]  /*0420*/  S2UR UR21, SR_CTAID.Z ;  /* 0x00000000001579c3 */ /* 0x000ee20000002700 */
[----:B------:R-:W-:Y:S02]  /*0430*/  ULEA.HI.SX32 UR7, UR7, 0x1, 0x19 ;  /* 0x0000000107077891 */ /* 0x000fe4000f8fca3f */
[----:B------:R-:W-:Y:S02]  /*0440*/  USHF.R.S32.HI UR8, URZ, 0x7, UR8 ;  /* 0x000000073f087899 */ /* 0x000fe40008011408 */
[----:B------:R-:W-:Y:S01]  /*0450*/  UISETP.GT.AND UP0, UPT, UR9, URZ, UPT ;  /* 0x0000003f0900728c */ /* 0x000fe2000bf04270 */
[----:B------:R-:W-:Y:S01]  /*0460*/  UMOV UR10, URZ ;  /* 0x0000003f000a7c82 */ /* 0x000fe20008000000 */
[----:B-1----:R-:W-:Y:S01]  /*0470*/  ULEA UR33, UR4, UR33, 0x18 ;  /* 0x0000002104217291 */ /* 0x002fe2000f8ec03f */
[----:B------:R-:W1:Y:S01]  /*0480*/  S2UR UR35, SR_CTAID.X ;  /* 0x00000000002379c3 */ /* 0x000e620000002500 */
[----:B------:R-:W-:Y:S01]  /*0490*/  UMOV UR18, 0x40 ;  /* 0x0000004000127882 */ /* 0x000fe20000000000 */
[----:B------:R-:W-:-:S02]  /*04a0*/  ULDC.64 UR4, c[0x0][0x198] ;  /* 0x0000660000047ab9 */ /* 0x000fc40000000a00 */
[----:B------:R-:W-:-:S04]  /*04b0*/  UIADD3 UR14, UP1, UR4, 0xf0, URZ ;  /* 0x000000f0040e7890 */ /* 0x000fc8000ff3e03f */
[----:B------:R-:W4:Y:S02]  /*04c0*/  SYNCS.PHASECHK.TRANS64.TRYWAIT P0, [UR33+0x18], R0 ;  /* 0x00001800ff0075a7 */ /* 0x000f240008000161 */
[----:B-1234-:R-:W-:Y:S06]  /*04d0*/  @!P0 BRA `(.L_x_2) ;  /* 0x0000006000ac8947 */ /* 0x01efec0003800000 */
.L_x_21:
[----:B------:R-:W-:Y:S01]  /*04e0*/  UIADD3 UR4, -UR8, URZ, URZ ;  /* 0x0000003f08047290 */ /* 0x000fe2000fffe13f */
[----:B------:R-:W-:Y:S01]  /*04f0*/  ELECT P0, URZ, PT ;  /* 0x00000000003f782f */ /* 0x000fe20003800000 */
[----:B------:R-:W-:Y:S02]  /*0500*/  UIADD3 UR22, UP2, UR22, 0xf0, URZ ;  /* 0x000000f016167890 */ /* 0x000fe4000ff5e03f */
[----:B------:R-:W-:-:S03]  /*0510*/  UIADD3.X UR5, URZ, UR5, URZ, UP1, !UPT ;  /* 0x000000053f057290 */ /* 0x000fc60008ffe43f */
[----:B------:R-:W-:Y:S01]  /*0520*/  @!UP0 UMOV UR7, UR4 ;  /* 0x0000000400078c82 */ /* 0x000fe20008000000 */
[----:B------:R-:W-:Y:S02]  /*0530*/  UIADD3 UR8, UR33, 0x10400, URZ ;  /* 0x0001040021087890 */ /* 0x000fe4000fffe03f */
[----:B------:R-:W-:Y:S02]  /*0540*/  USHF.L.U32 UR6, UR7, 0x7, URZ ;  /* 0x0000000707067899 */ /* 0x000fe4000800063f */
[----:B------:R-:W-:Y:S02]  /*0550*/  UIADD3 UR9, UR33, 0x10, URZ ;  /* 0x0000001021097890 */ /* 0x000fe4000fffe03f */
[----:B------:R-:W-:Y:S01]  /*0560*/  UIADD3 UR11, UR6, -0x80, URZ ;  /* 0xffffff80060b7890 */ /* 0x000fe2000fffe03f */
[----:B------:R-:W-:Y:S01]  /*0570*/  @P0 IMAD.MOV.U32 R2, RZ, RZ, 0x8000 ;  /* 0x00008000ff020424 */ /* 0x000fe200078e00ff */
[----:B------:R-:W-:Y:S02]  /*0580*/  UIADD3 UR16, UR33, 0x14400, URZ ;  /* 0x0001440021107890 */ /* 0x000fe4000fffe03f */
[----:B------:R-:W-:-:S02]  /*0590*/  UIADD3 UR17, UR33, 0x10, URZ ;  /* 0x0000001021117890 */ /* 0x000fc4000fffe03f */
[----:B------:R2:W-:Y:S01]  /*05a0*/  @P0 SYNCS.ARRIVE.TRANS64 RZ, [UR33+0x10], R2 ;  /* 0x00001002ffff09a7 */ /* 0x0005e20008000021 */
[----:B------:R-:W-:Y:S01]  /*05b0*/  UIADD3.X UR23, URZ, UR23, URZ, UP2, !UPT ;  /* 0x000000173f177290 */ /* 0x000fe200097fe43f */
[----:B------:R-:W-:Y:S01]  /*05c0*/  UMOV UR12, UR20 ;  /* 0x00000014000c7c82 */ /* 0x000fe20008000000 */
[----:B------:R-:W-:Y:S01]  /*05d0*/  UMOV UR13, UR21 ;  /* 0x00000015000d7c82 */ /* 0x000fe20008000000 */
[----:B------:R-:W-:Y:S01]  /*05e0*/  UMOV UR4, UR14 ;  /* 0x0000000e00047c82 */ /* 0x000fe20008000000 */
[----:B------:R-:W-:Y:S01]  /*05f0*/  UMOV UR19, UR11 ;  /* 0x0000000b00137c82 */ /* 0x000fe20008000000 */
[----:B------:R2:W-:Y:S04]  /*0600*/  UTMALDG.4D [UR8], [UR4], desc[URZ] ;  /* 0x00003f08040075b4 */ /* 0x0005e80008019000 */
[----:B------:R2:W-:Y:S01]  /*0610*/  UTMALDG.4D [UR16], [UR22], desc[URZ] ;  /* 0x00003f10160075b4 */ /* 0x0005e20008019000 */
[----:B------:R-:W3:Y:S02]  /*0620*/  SYNCS.PHASECHK.TRANS64.TRYWAIT P0, [UR33+0x8], R0 ;  /* 0x00000800ff0075a7 */ /* 0x000ee40008000161 */
[----:B--23--:R-:W-:Y:S05]  /*0630*/  @!P0 BRA `(.L_x_3) ;  /* 0x0000006000748947 */ /* 0x00cfea0003800000 */
.L_x_22:
[----:B------:R-:W-:Y:S01]  /*0640*/  ELECT P0, URZ, PT ;  /* 0x00000000003f782f */ /* 0x000fe20003800000 */
[----:B------:R-:W-:Y:S01]  /*0650*/  ULDC.64 UR4, c[0x0][0x198] ;  /* 0x0000660000047ab9 */ /* 0x000fe20000000a00 */
[----:B------:R-:W-:Y:S01]  /*0660*/  ULDC.64 UR8, c[0x0][0x198] ;  /* 0x0000660000087ab9 */ /* 0x000fe20000000a00 */
[----:B------:R-:W-:Y:S02]  /*0670*/  UIADD3 UR4, UP0, UR4, 0x70, URZ ;  /* 0x0000007004047890 */ /* 0x000fe4000ff1e03f */
[----:B------:R-:W-:Y:S02]  /*0680*/  UIADD3 UR8, UP1, UR8, 0x70, URZ ;  /* 0x0000007008087890 */ /* 0x000fe4000ff3e03f */
[----:B------:R-:W-:Y:S02]  /*0690*/  UIADD3.X UR5, URZ, UR5, URZ, UP0, !UPT ;  /* 0x000000053f057290 */ /* 0x000fe400087fe43f */
[----:B------:R-:W-:Y:S02]  /*06a0*/  UISETP.GE.AND UP0, UPT, UR7, 0x2, UPT ;  /* 0x000000020700788c */ /* 0x000fe4000bf06270 */
[----:B------:R-:W-:-:S02]  /*06b0*/  USHF.L.U32 UR35, UR35, 0x7, URZ ;  /* 0x0000000723237899 */ /* 0x000fc4000800063f */
[----:B------:R-:W-:Y:S01]  /*06c0*/  @P0 IMAD.MOV.U32 R0, RZ, RZ, 0x8000 ;  /* 0x00008000ff000424 */ /* 0x000fe200078e00ff */
[----:B------:R-:W-:Y:S02]  /*06d0*/  UIADD3 UR32, UR33, 0x8400, URZ ;  /* 0x0000840021207890 */ /* 0x000fe4000fffe03f */
[----:B------:R-:W-:Y:S02]  /*06e0*/  UIADD3 UR16, UR33, 0xc400, URZ ;  /* 0x0000c40021107890 */ /* 0x000fe4000fffe03f */
[----:B------:R2:W-:Y:S01]  /*06f0*/  @P0 SYNCS.ARRIVE.TRANS64 RZ, [UR33], R0 ;  /* 0x00000000ffff09a7 */ /* 0x0005e20008000021 */
[----:B------:R-:W-:Y:S01]  /*0700*/  PLOP3.LUT P0, PT, PT, PT, UP0, 0x80, 0x0 ;  /* 0x000000000000781c */ /* 0x000fe20003f0f008 */
[----:B------:R-:W-:Y:S01]  /*0710*/  UIADD3.X UR9, URZ, UR9, URZ, UP1, !UPT ;  /* 0x000000093f097290 */ /* 0x000fe20008ffe43f */
[----:B------:R-:W-:Y:S01]  /*0720*/  UMOV UR34, URZ ;  /* 0x0000003f00227c82 */ /* 0x000fe20008000000 */
[----:B------:R-:W-:Y:S01]  /*0730*/  UMOV UR36, UR20 ;  /* 0x0000001400247c82 */ /* 0x000fe20008000000 */
[----:B------:R-:W-:Y:S01]  /*0740*/  UMOV UR37, UR21 ;  /* 0x0000001500257c82 */ /* 0x000fe20008000000 */
[----:B------:R-:W-:Y:S01]  /*0750*/  UMOV UR18, 0x40 ;  /* 0x0000004000127882 */ /* 0x000fe20000000000 */
[----:B------:R-:W-:Y:S01]  /*0760*/  UMOV UR17, UR33 ;  /* 0x0000002100117c82 */ /* 0x000fe20008000000 */
[----:B------:R-:W-:Y:S01]  /*0770*/  UMOV UR19, UR35 ;  /* 0x0000002300137c82 */ /* 0x000fe20008000000 */
[----:B------:R3:W-:Y:S01]  /*0780*/  UTMALDG.4D [UR32], [UR4], desc[URZ] ;  /* 0x00003f20040075b4 */ /* 0x0007e20008019000 */
[----:B--2---:R-:W-:Y:S01]  /*0790*/  IMAD.MOV.U32 R0, RZ, RZ, 0x1 ;  /* 0x00000001ff007424 */ /* 0x004fe200078e00ff */
[----:B------:R3:W-:Y:S03]  /*07a0*/  UTMALDG.4D [UR16], [UR8], desc[URZ] ;  /* 0x00003f10080075b4 */ /* 0x0007e60008019000 */
[----:B---3--:R-:W-:Y:S05]  /*07b0*/  @!P0 BRA `(.L_x_4) ;  /* 0x0000000000e08947 */ /* 0x008fea0003800000 */
[----:B------:R-:W-:Y:S01]  /*07c0*/  UIADD3 UR7, -UR7, URZ, URZ ;  /* 0x0000003f07077290 */ /* 0x000fe2000fffe13f */
[----:B-1----:R-:W-:Y:S01]  /*07d0*/  IMAD.MOV.U32 R5, RZ, RZ, 0x1 ;  /* 0x00000001ff057424 */ /* 0x002fe200078e00ff */
[----:B------:R-:W-:Y:S01]  /*07e0*/  UIADD3 UR19, UR6, -0x100, URZ ;  /* 0xffffff0006137890 */ /* 0x000fe2000fffe03f */
[----:B------:R-:W-:-:S03]  /*07f0*/  ULDC.64 UR14, c[0x0][0x198] ;  /* 0x00006600000e7ab9 */ /* 0x000fc60000000a00 */
[----:B------:R-:W-:-:S08]  /*0800*/  MOV R4, UR7 ;  /* 0x0000000700047c02 */ /* 0x000fd00008000f00 */
.L_x_7:
[----:B------:R-:W-:-:S05]  /*0810*/  LOP3.LUT R0, R5, 0x1, RZ, 0x3c, !PT ;  /* 0x0000000105007812 */ /* 0x000fca00078e3cff */
[----:B------:R-:W-:-:S04]  /*0820*/  IMAD.U32 R2, R0, -0x80000000, RZ ;  /* 0x8000000000027824 */ /* 0x000fc800078e00ff */
[----:B------:R-:W1:Y:S02]  /*0830*/  SYNCS.PHASECHK.TRANS64.TRYWAIT P0, [UR33+0x18], R2 ;  /* 0x00001802ff0075a7 */ /* 0x000e640008000161 */
[----:B-1----:R-:W-:Y:S05]  /*0840*/  @!P0 BRA `(.L_x_5) ;  /* 0x0000006000108947 */ /* 0x002fea0003800000 */
.L_x_24:
[----:B------:R-:W-:Y:S01]  /*0850*/  ELECT P0, URZ, PT ;  /* 0x00000000003f782f */ /* 0x000fe20003800000 */
[----:B------:R-:W-:Y:S01]  /*0860*/  VIADD R4, R4, 0x1 ;  /* 0x0000000104047836 */ /* 0x000fe20000000000 */
[----:B------:R-:W-:Y:S02]  /*0870*/  UIADD3 UR4, UP0, UR14, 0xf0, URZ ;  /* 0x000000f00e047890 */ /* 0x000fe4000ff1e03f */
[----:B------:R-:W-:Y:S02]  /*0880*/  UIADD3 UR6, UP1, UR14, 0xf0, URZ ;  /* 0x000000f00e067890 */ /* 0x000fe4000ff3e03f */
[----:B------:R-:W-:Y:S01]  /*0890*/  UIADD3 UR16, UR33, 0x10400, URZ ;  /* 0x0001040021107890 */ /* 0x000fe2000fffe03f */
[----:B------:R-:W-:Y:S01]  /*08a0*/  ISETP.NE.AND P1, PT, R4, -0x1, PT ;  /* 0xffffffff0400780c */ /* 0x000fe20003f25270 */
[----:B------:R-:W-:Y:S02]  /*08b0*/  UIADD3 UR17, UR33, 0x10, URZ ;  /* 0x0000001021117890 */ /* 0x000fe4000fffe03f */
[----:B------:R-:W-:-:S02]  /*08c0*/  UIADD3.X UR5, URZ, UR15, URZ, UP0, !UPT ;  /* 0x0000000f3f057290 */ /* 0x000fc400087fe43f */
[----:B------:R-:W-:Y:S01]  /*08d0*/  UIADD3 UR8, UR33, 0x14400, URZ ;  /* 0x0001440021087890 */ /* 0x000fe2000fffe03f */
[----:B------:R-:W-:Y:S01]  /*08e0*/  @P0 IMAD.MOV.U32 R2, RZ, RZ, 0x8000 ;  /* 0x00008000ff020424 */ /* 0x000fe200078e00ff */
[----:B------:R-:W-:Y:S02]  /*08f0*/  UIADD3 UR9, UR33, 0x10, URZ ;  /* 0x0000001021097890 */ /* 0x000fe4000fffe03f */
[----:B------:R-:W-:Y:S01]  /*0900*/  UIADD3.X UR7, URZ, UR15, URZ, UP1, !UPT ;  /* 0x0000000f3f077290 */ /* 0x000fe20008ffe43f */
[----:B------:R2:W-:Y:S01]  /*0910*/  @P0 SYNCS.ARRIVE.TRANS64 RZ, [UR33+0x10], R2 ;  /* 0x00001002ffff09a7 */ /* 0x0005e20008000021 */
[----:B------:R-:W-:Y:S01]  /*0920*/  UMOV UR18, URZ ;  /* 0x0000003f00127c82 */ /* 0x000fe20008000000 */
[----:B------:R-:W-:Y:S01]  /*0930*/  UMOV UR10, 0x40 ;  /* 0x00000040000a7882 */ /* 0x000fe20000000000 */
[----:B------:R-:W-:Y:S01]  /*0940*/  UMOV UR11, UR19 ;  /* 0x00000013000b7c82 */ /* 0x000fe20008000000 */
[----:B------:R-:W-:Y:S01]  /*0950*/  UMOV UR12, UR20 ;  /* 0x00000014000c7c82 */ /* 0x000fe20008000000 */
[----:B------:R-:W-:Y:S01]  /*0960*/  UMOV UR13, UR21 ;  /* 0x00000015000d7c82 */ /* 0x000fe20008000000 */
[----:B------:R3:W-:Y:S01]  /*0970*/  UTMALDG.4D [UR16], [UR4], desc[URZ] ;  /* 0x00003f10040075b4 */ /* 0x0007e20008019000 */
[----:B------:R-:W-:Y:S01]  /*0980*/  UIADD3 UR27, UR19, 0x80, URZ ;  /* 0x00000080131b7890 */ /* 0x000fe2000fffe03f */
[----:B--2---:R-:W-:Y:S01]  /*0990*/  IMAD.U32 R2, R5, -0x80000000, RZ ;  /* 0x8000000005027824 */ /* 0x004fe200078e00ff */
[----:B------:R3:W-:Y:S03]  /*09a0*/  UTMALDG.4D [UR8], [UR6], desc[URZ] ;  /* 0x00003f08060075b4 */ /* 0x0007e60008019000 */
[----:B------:R-:W2:Y:S02]  /*09b0*/  SYNCS.PHASECHK.TRANS64.TRYWAIT P0, [UR33+0x28], R2 ;  /* 0x00002802ff0075a7 */ /* 0x000ea40008000161 */
[----:B--23--:R-:W-:Y:S05]  /*09c0*/  @!P0 BRA `(.L_x_6) ;  /* 0x0000005c00d08947 */ /* 0x00cfea0003800000 */
.L_x_26:
[----:B------:R-:W-:Y:S02]  /*09d0*/  ELECT P0, URZ, PT ;  /* 0x00000000003f782f */ /* 0x000fe40003800000 */
[----:B-1----:R-:W-:Y:S01]  /*09e0*/  MOV R5, R0 ;  /* 0x0000000000057202 */ /* 0x002fe20000000f00 */
[----:B------:R-:W-:Y:S02]  /*09f0*/  UIADD3 UR4, UP0, UR14, 0x170, URZ ;  /* 0x000001700e047890 */ /* 0x000fe4000ff1e03f */
[----:B------:R-:W-:Y:S02]  /*0a00*/  UIADD3 UR6, UP1, UR14, 0x170, URZ ;  /* 0x000001700e067890 */ /* 0x000fe4000ff3e03f */
[----:B------:R-:W-:Y:S02]  /*0a10*/  UIADD3 UR24, UR33, 0x400, URZ ;  /* 0x0000040021187890 */ /* 0x000fe4000fffe03f */
        /* <DEDUP_REMOVED lines=8> */
[----:B------:R-:W-:Y:S01]  /*0aa0*/  UMOV UR28, UR20 ;  /* 0x00000014001c7c82 */ /* 0x000fe20008000000 */
[----:B------:R-:W-:Y:S01]  /*0ab0*/  UMOV UR29, UR21 ;  /* 0x00000015001d7c82 */ /* 0x000fe20008000000 */
[----:B------:R-:W-:Y:S01]  /*0ac0*/  UMOV UR10, 0x40 ;  /* 0x00000040000a7882 */ /* 0x000fe20000000000 */
[----:B------:R-:W-:Y:S01]  /*0ad0*/  UMOV UR12, UR20 ;  /* 0x00000014000c7c82 */ /* 0x000fe20008000000 */
[----:B------:R-:W-:Y:S01]  /*0ae0*/  UMOV UR13, UR21 ;  /* 0x00000015000d7c82 */ /* 0x000fe20008000000 */
[----:B------:R-:W-:Y:S01]  /*0af0*/  UMOV UR11, UR27 ;  /* 0x0000001b000b7c82 */ /* 0x000fe20008000000 */
[----:B------:R2:W-:Y:S01]  /*0b00*/  UTMALDG.4D [UR24], [UR4], desc[URZ] ;  /* 0x00003f18040075b4 */ /* 0x0005e20008019000 */
[----:B------:R-:W-:Y:S01]  /*0b10*/  UIADD3 UR19, UR19, -0x80, URZ ;  /* 0xffffff8013137890 */ /* 0x000fe2000fffe03f */
[----:B------:R2:W-:Y:S02]  /*0b20*/  UTMALDG.4D [UR8], [UR6], desc[URZ] ;  /* 0x00003f08060075b4 */ /* 0x0005e40008019000 */
[----:B--2---:R-:W-:Y:S09]  /*0b30*/  @P1 BRA `(.L_x_7) ;  /* 0xfffffffc00341947 */ /* 0x004ff2000383ffff */
.L_x_4:
[----:B------:R-:W-:-:S04]  /*0b40*/  IMAD.U32 R2, R0, -0x80000000, RZ ;  /* 0x8000000000027824 */ /* 0x000fc800078e00ff */
[----:B------:R-:W2:Y:S02]  /*0b50*/  SYNCS.PHASECHK.TRANS64.TRYWAIT P0, [UR33+0x28], R2 ;  /* 0x00002802ff0075a7 */ /* 0x000ea40008000161 */
[----:B--2---:R-:W-:Y:S05]  /*0b60*/  @!P0 BRA `(.L_x_8) ;  /* 0x0000005c00848947 */ /* 0x004fea0003800000 */
.L_x_28:
[----:B------:R-:W-:Y:S02]  /*0b70*/  ELECT P0, URZ, PT ;  /* 0x00000000003f782f */ /* 0x000fe40003800000 */
[----:B------:R-:W-:Y:S01]  /*0b80*/  LOP3.LUT R0, R0, 0x1, RZ, 0x3c, !PT ;  /* 0x0000000100007812 */ /* 0x000fe200078e3cff */
[----:B------:R-:W-:Y:S01]  /*0b90*/  ULDC.64 UR4, c[0x0][0x198] ;  /* 0x0000660000047ab9 */ /* 0x000fe20000000a00 */
[----:B------:R-:W-:Y:S01]  /*0ba0*/  ULDC.64 UR10, c[0x0][0x198] ;  /* 0x00006600000a7ab9 */ /* 0x000fe20000000a00 */
[----:B------:R-:W-:Y:S02]  /*0bb0*/  UIADD3 UR6, UP0, UR4, 0x170, URZ ;  /* 0x0000017004067890 */ /* 0x000fe4000ff1e03f */
[----:B------:R-:W-:Y:S02]  /*0bc0*/  UIADD3 UR16, UR33, 0x400, URZ ;  /* 0x0000040021107890 */ /* 0x000fe4000fffe03f */
[----:B------:R-:W-:Y:S02]  /*0bd0*/  UIADD3.X UR7, URZ, UR5, URZ, UP0, !UPT ;  /* 0x000000053f077290 */ /* 0x000fe400087fe43f */
[----:B------:R-:W-:-:S02]  /*0be0*/  UIADD3 UR4, UP0, UR10, 0x170, URZ ;  /* 0x000001700a047890 */ /* 0x000fc4000ff1e03f */
[----:B------:R-:W-:Y:S01]  /*0bf0*/  UIADD3 UR17, UR33, 0x20, URZ ;  /* 0x0000002021117890 */ /* 0x000fe2000fffe03f */
[----:B------:R-:W-:Y:S01]  /*0c00*/  @P0 IMAD.MOV.U32 R2, RZ, RZ, 0x8000 ;  /* 0x00008000ff020424 */ /* 0x000fe200078e00ff */
[----:B------:R-:W-:Y:S02]  /*0c10*/  UIADD3 UR8, UR33, 0x4400, URZ ;  /* 0x0000440021087890 */ /* 0x000fe4000fffe03f */
[----:B------:R-:W-:Y:S02]  /*0c20*/  UIADD3 UR9, UR33, 0x20, URZ ;  /* 0x0000002021097890 */ /* 0x000fe4000fffe03f */
[----:B------:R2:W-:Y:S01]  /*0c30*/  @P0 SYNCS.ARRIVE.TRANS64 RZ, [UR33+0x20], R2 ;  /* 0x00002002ffff09a7 */ /* 0x0005e20008000021 */
[----:B------:R-:W-:Y:S01]  /*0c40*/  UIADD3.X UR5, URZ, UR11, URZ, UP0, !UPT ;  /* 0x0000000b3f057290 */ /* 0x000fe200087fe43f */
[----:B------:R-:W-:Y:S01]  /*0c50*/  UMOV UR18, URZ ;  /* 0x0000003f00127c82 */ /* 0x000fe20008000000 */
[----:B------:R-:W-:Y:S01]  /*0c60*/  UMOV UR19, URZ ;  /* 0x0000003f00137c82 */ /* 0x000fe20008000000 */
[----:B------:R-:W-:Y:S01]  /*0c70*/  UMOV UR10, 0x40 ;  /* 0x00000040000a7882 */ /* 0x000fe20000000000 */
[----:B------:R-:W-:Y:S01]  /*0c80*/  UMOV UR11, URZ ;  /* 0x0000003f000b7c82 */ /* 0x000fe20008000000 */
[----:B------:R-:W-:Y:S01]  /*0c90*/  UMOV UR12, UR20 ;  /* 0x00000014000c7c82 */ /* 0x000fe20008000000 */
[----:B--2---:R-:W-:Y:S01]  /*0ca0*/  IMAD.U32 R2, R0, -0x80000000, RZ ;  /* 0x8000000000027824 */ /* 0x004fe200078e00ff */
[----:B------:R-:W-:Y:S01]  /*0cb0*/  UMOV UR13, UR21 ;  /* 0x00000015000d7c82 */ /* 0x000fe20008000000 */
[----:B------:R2:W-:Y:S01]  /*0cc0*/  UTMALDG.4D [UR16], [UR6], desc[URZ] ;  /* 0x00003f10060075b4 */ /* 0x0005e20008019000 */
[----:B------:R2:W-:Y:S01]  /*0cd0*/  UTMALDG.4D [UR8], [UR4], desc[URZ] ;  /* 0x00003f08040075b4 */ /* 0x0005e20008019000 */
[----:B------:R-:W3:Y:S02]  /*0ce0*/  SYNCS.PHASECHK.TRANS64.TRYWAIT P0, [UR33+0x28], R2 ;  /* 0x00002802ff0075a7 */ /* 0x000ee40008000161 */
[----:B--23--:R-:W-:Y:S05]  /*0cf0*/  @!P0 BRA `(.L_x_9) ;  /* 0x0000005c003c8947 */ /* 0x00cfea0003800000 */
.L_x_30:
[----:B------:R-:W-:-:S13]  /*0d00*/  ELECT P0, URZ, PT ;  /* 0x00000000003f782f */ /* 0x000fda0003800000 */
[----:B------:R-:W-:Y:S05]  /*0d10*/  @!P0 EXIT ;  /* 0x000000000000894d */ /* 0x000fea0003800000 */
[----:B------:R-:W-:-:S04]  /*0d20*/  IMAD.MOV.U32 R0, RZ, RZ, 0x8000 ;  /* 0x00008000ff007424 */ /* 0x000fc800078e00ff */
[----:B------:R-:W-:Y:S01]  /*0d30*/  SYNCS.ARRIVE.TRANS64 RZ, [UR33+0x20], R0 ;  /* 0x00002000ffff79a7 */ /* 0x000fe20008000021 */
[----:B------:R-:W-:Y:S05]  /*0d40*/  EXIT ;  /* 0x000000000000794d */ /* 0x000fea0003800000 */
.L_x_1:
[----:B------:R-:W-:-:S08]  /*0d50*/  NOP ;  /* 0x0000000000007918 */ /* 0x000fd00000000000 */
[----:B------:R-:W1:Y:S02]  /*0d60*/  USETMAXREG.TRY_ALLOC.CTAPOOL UP0, 0xf0 ;  /* 0x000000f0000079c8 */ /* 0x000e640008000600 */
[----:B-1----:R-:W-:-:S13]  /*0d70*/  PLOP3.LUT P0, PT, PT, PT, UP0, 0x80, 0x0 ;  /* 0x000000000000781c */ /* 0x002fda0003f0f008 */
[----:B------:R-:W-:Y:S05]  /*0d80*/  @!P0 BRA `(.L_x_1) ;  /* 0xfffffffc00f08947 */ /* 0x000fea000383ffff */
[----:B------:R-:W-:Y:S01]  /*0d90*/  VIADD R4, R88, 0xffffff80 ;  /* 0xffffff8058047836 */ /* 0x000fe20000000000 */
[----:B------:R-:W1:Y:S01]  /*0da0*/  S2UR UR5, SR_CgaCtaId ;  /* 0x00000000000579c3 */ /* 0x000e620000008800 */
[----:B------:R-:W-:Y:S01]  /*0db0*/  SHF.R.U32.HI R5, RZ, 0x7, R88 ;  /* 0x00000007ff057819 */ /* 0x000fe20000011658 */
[----:B------:R-:W-:Y:S02]  /*0dc0*/  UMOV UR4, 0x400 ;  /* 0x0000040000047882 */ /* 0x000fe40000000000 */
[----:B------:R-:W-:-:S04]  /*0dd0*/  PRMT R11, R4, 0x9910, RZ ;  /* 0x00009910040b7816 */ /* 0x000fc800000000ff */
[----:B------:R-:W-:-:S04]  /*0de0*/  SHF.R.S32.HI R11, RZ, 0xf, R11 ;  /* 0x0000000fff0b7819 */ /* 0x000fc8000001140b */
[----:B------:R-:W-:-:S04]  /*0df0*/  LOP3.LUT R11, R11, 0xffff, RZ, 0xc0, !PT ;  /* 0x0000ffff0b0b7812 */ /* 0x000fc800078ec0ff */
[----:B------:R-:W-:-:S04]  /*0e00*/  LEA.HI R2, R11, R4, RZ, 0x17 ;  /* 0x000000040b027211 */ /* 0x000fc800078fb8ff */
[----:B------:R-:W-:-:S04]  /*0e10*/  PRMT R3, R2, 0x9910, RZ ;  /* 0x0000991002037816 */ /* 0x000fc800000000ff */
[----:B------:R-:W-:Y:S01]  /*0e20*/  SHF.R.S32.HI R3, RZ, 0x7, R3 ;  /* 0x00000007ff037819 */ /* 0x000fe20000011403 */
[----:B-1----:R-:W-:-:S03]  /*0e30*/  ULEA UR4, UR5, UR4, 0x18 ;  /* 0x0000000405047291 */ /* 0x002fc6000f8ec03f */
[----:B------:R-:W-:-:S04]  /*0e40*/  PRMT R6, R3, 0x9910, RZ ;  /* 0x0000991003067816 */ /* 0x000fc800000000ff */
[----:B------:R-:W-:-:S04]  /*0e50*/  SHF.L.U32 R3, R6, 0x7, RZ ;  /* 0x0000000706037819 */ /* 0x000fc800000006ff */
[----:B------:R-:W-:Y:S01]  /*0e60*/  ISETP.NE.AND P0, PT, R4, R3, PT ;  /* 0x000000030400720c */ /* 0x000fe20003f05270 */
[----:B------:R-:W-:-:S03]  /*0e70*/  VIADD R3, R6, 0xffffffff ;  /* 0xffffffff06037836 */ /* 0x000fc60000000000 */
[----:B------:R-:W-:-:S13]  /*0e80*/  ISETP.LT.U32.AND P0, PT, R88, 0x80, P0 ;  /* 0x000000805800780c */ /* 0x000fda0000701070 */
[----:B------:R-:W-:Y:S01]  /*0e90*/  @!P0 IMAD.MOV R3, RZ, RZ, R6 ;  /* 0x000000ffff038224 */ /* 0x000fe200078e0206 */
[----:B------:R-:W-:-:S05]  /*0ea0*/  ISETP.NE.AND P0, PT, R5, 0x1, PT ;  /* 0x000000010500780c */ /* 0x000fca0003f05270 */
[----:B------:R-:W1:Y:S08]  /*0eb0*/  SHFL.IDX PT, R3, R3, RZ, 0x1f ;  /* 0x00001fff03037589 */ /* 0x000e7000000e0000 */
[----:B------:R-:W-:Y:S06]  /*0ec0*/  @!P0 BAR.ARV 0x2, 0x100 ;  /* 0x0084000000008b1d */ /* 0x000fec0000002000 */
[----:B------:R-:W2:Y:S01]  /*0ed0*/  SYNCS.PHASECHK.TRANS64.TRYWAIT P0, [UR4], RZ ;  /* 0x000000ffff0075a7 */ /* 0x000ea20008000144 */
[----:B-1----:R-:W-:-:S13]  /*0ee0*/  R2UR UR5, R3 ;  /* 0x00000000030572ca */ /* 0x002fda00000e0000 */
[----:B------:R-:W-:-:S04]  /*0ef0*/  USHF.L.U32 UR5, UR5, 0x7, URZ ;  /* 0x0000000705057899 */ /* 0x000fc8000800063f */
[----:B------:R-:W-:Y:S01]  /*0f00*/  USHF.R.S32.HI UR6, URZ, 0x7, UR5 ;  /* 0x000000073f067899 */ /* 0x000fe20008011405 */
[----:B--2---:R-:W-:Y:S11]  /*0f10*/  @!P0 BRA `(.L_x_10) ;  /* 0x0000005800d08947 */ /* 0x004ff60003800000 */
.L_x_31:
[----:B------:R-:W2:Y:S01]  /*0f20*/  SYNCS.PHASECHK.TRANS64.TRYWAIT P0, [UR4+0x10], RZ ;  /* 0x000010ffff0075a7 */ /* 0x000ea20008000144 */
[----:B------:R-:W-:Y:S02]  /*0f30*/  ULEA.HI UR5, UR5, UR6, URZ, 0x1 ;  /* 0x0000000605057291 */ /* 0x000fe4000f8f083f */
[----:B------:R-:W-:Y:S02]  /*0f40*/  UIADD3 UR8, UR4, 0x10400, URZ ;  /* 0x0001040004087890 */ /* 0x000fe4000fffe03f */
[----:B------:R-:W-:Y:S02]  /*0f50*/  ULOP3.LUT UR5, UR5, 0xfffffffe, URZ, 0xc0, !UPT ;  /* 0xfffffffe05057892 */ /* 0x000fe4000f8ec03f */
[----:B------:R-:W-:Y:S02]  /*0f60*/  USHF.R.U32.HI UR8, URZ, 0x4, UR8 ;  /* 0x000000043f087899 */ /* 0x000fe40008011608 */
[----:B------:R-:W-:Y:S02]  /*0f70*/  UIADD3 UR5, UR6, -UR5, URZ ;  /* 0x8000000506057290 */ /* 0x000fe4000fffe03f */
[----:B------:R-:W-:-:S02]  /*0f80*/  ULOP3.LUT UR8, UR8, 0x3fc0, URZ, 0xc0, !UPT ;  /* 0x00003fc008087892 */ /* 0x000fc4000f8ec03f */
[----:B------:R-:W-:Y:S02]  /*0f90*/  ULEA UR6, UR5, UR4, 0xd ;  /* 0x0000000405067291 */ /* 0x000fe4000f8e683f */
[----:B------:R-:W-:Y:S02]  /*0fa0*/  ULOP3.LUT UR12, UR8, 0x10000, URZ, 0xfc, !UPT ;  /* 0x00010000080c7892 */ /* 0x000fe4000f8efc3f */
[----:B------:R-:W-:Y:S01]  /*0fb0*/  UIADD3 UR7, UR6, 0x8400, URZ ;  /* 0x0000840006077890 */ /* 0x000fe2000fffe03f */
[----:B------:R-:W-:-:S03]  /*0fc0*/  UMOV UR11, 0x40000040 ;  /* 0x40000040000b7882 */ /* 0x000fc60000000000 */
[----:B------:R-:W-:Y:S01]  /*0fd0*/  USHF.R.U32.HI UR7, URZ, 0x4, UR7 ;  /* 0x000000043f077899 */ /* 0x000fe20008011607 */
[----:B------:R-:W-:-:S03]  /*0fe0*/  UMOV UR10, UR12 ;  /* 0x0000000c000a7c82 */ /* 0x000fc60008000000 */
[----:B------:R-:W-:-:S04]  /*0ff0*/  ULOP3.LUT UR7, UR7, 0x3fc0, URZ, 0xc0, !UPT ;  /* 0x00003fc007077892 */ /* 0x000fc8000f8ec03f */
[----:B------:R-:W-:Y:S01]  /*1000*/  ULOP3.LUT UR7, UR7, 0x10000, URZ, 0xfc, !UPT ;  /* 0x0001000007077892 */ /* 0x000fe2000f8efc3f */
[----:B--2---:R-:W-:Y:S11]  /*1010*/  @P0 BRA `(.L_x_11) ;  /* 0x0000000000080947 */ /* 0x004ff60003800000 */
[----:B------:R-:W2:Y:S02]  /*1020*/  SYNCS.PHASECHK.TRANS64.TRYWAIT P0, [UR4+0x10], RZ ;  /* 0x000010ffff0075a7 */ /* 0x000ea40008000144 */
[----:B--2---:R-:W-:Y:S05]  /*1030*/  @!P0 BRA `(.L_x_12) ;  /* 0x0000005800a08947 */ /* 0x004fea0003800000 */
.L_x_11:
[----:B------:R-:W-:Y:S01]  /*1040*/  WARPGROUP.ARRIVE ;  /* 0x00000000000079c5 */ /* 0x000fe20000000000 */
[----:B------:R-:W-:Y:S01]  /*1050*/  UMOV UR8, UR7 ;  /* 0x0000000700087c82 */ /* 0x000fe20008000000 */
[----:B------:R-:W-:Y:S01]  /*1060*/  UMOV UR9, 0x40000040 ;  /* 0x4000004000097882 */ /* 0x000fe20000000000 */
[----:B------:R-:W-:-:S03]  /*1070*/  LOP3.LUT R2, R2, 0xff80, RZ, 0xc0, !PT ;  /* 0x0000ff8002027812 */ /* 0x000fc600078ec0ff */
[----:B------:R-:W-:Y:S01]  /*1080*/  HGMMA.64x128x16.F32.BF16 R24, gdesc[UR8], RZ, !UPT ;  /* 0x01e00000081879f0 */ /* 0x000fe2000c7018ff */
[----:B------:R-:W-:Y:S01]  /*1090*/  UIADD3 UR10, UR12, 0x2, URZ ;  /* 0x000000020c0a7890 */ /* 0x000fe2000fffe03f */
[----:B------:R-:W-:Y:S01]  /*10a0*/  IMAD.MOV R2, RZ, RZ, -R2 ;  /* 0x000000ffff027224 */ /* 0x000fe200078e0a02 */
[----:B------:R-:W-:Y:S01]  /*10b0*/  UIADD3 UR8, UR7, 0x2, URZ ;  /* 0x0000000207087890 */ /* 0x000fe2000fffe03f */
[----:B------:R-:W-:Y:S01]  /*10c0*/  UMOV UR11, 0x40000040 ;  /* 0x40000040000b7882 */ /* 0x000fe20000000000 */
[----:B------:R-:W-:Y:S02]  /*10d0*/  UMOV UR9, 0x40000040 ;  /* 0x4000004000097882 */ /* 0x000fe40000000000 */
[----:B------:R-:W-:-:S05]  /*10e0*/  PRMT R5, R2, 0x7710, RZ ;  /* 0x0000771002057816 */ /* 0x000fca00000000ff */
[----:B------:R-:W-:-:S05]  /*10f0*/  IMAD.IADD R5, R4, 0x1, R5 ;  /* 0x0000000104057824 */ /* 0x000fca00078e0205 */
[----:B------:R-:W-:-:S04]  /*1100*/  PRMT R2, R5, 0x8880, RZ ;  /* 0x0000888005027816 */ /* 0x000fc800000000ff */
[----:B------:R-:W-:-:S04]  /*1110*/  PRMT R2, R2, 0x7710, RZ ;  /* 0x0000771002027816 */ /* 0x000fc800000000ff */
[----:B------:R-:W-:-:S04]  /*1120*/  SHF.R.U32.HI R2, RZ, 0x7, R2 ;  /* 0x00000007ff027819 */ /* 0x000fc80000011602 */
[----:B------:R-:W-:-:S04]  /*1130*/  LOP3.LUT R8, R2, 0xff, RZ, 0xc0, !PT ;  /* 0x000000ff02087812 */ /* 0x000fc800078ec0ff */
[----:B------:R-:W-:-:S04]  /*1140*/  LEA.HI R9, R8, R5, RZ, 0x1a ;  /* 0x0000000508097211 */ /* 0x000fc800078fd0ff */
[C---:B------:R-:W-:Y:S02]  /*1150*/  LOP3.LUT R2, R9.reuse, 0xfffc, RZ, 0xc0, !PT ;  /* 0x0000fffc09027812 */ /* 0x040fe400078ec0ff */
[----:B------:R-:W-:-:S03]  /*1160*/  PRMT R9, R9, 0x8880, RZ ;  /* 0x0000888009097816 */ /* 0x000fc600000000ff */
[----:B------:R-:W-:-:S05]  /*1170*/  IMAD.MOV R2, RZ, RZ, -R2 ;  /* 0x000000ffff027224 */ /* 0x000fca00078e0a02 */
[----:B------:R-:W-:-:S04]  /*1180*/  PRMT R2, R2, 0x7710, RZ ;  /* 0x0000771002027816 */ /* 0x000fc800000000ff */
[----:B------:R-:W-:-:S05]  /*1190*/  IADD3 R7, R5, R2, RZ ;  /* 0x0000000205077210 */ /* 0x000fca0007ffe0ff */
[----:B------:R-:W-:-:S04]  /*11a0*/  IMAD.IADD R2, R7, 0x1, R7 ;  /* 0x0000000107027824 */ /* 0x000fc800078e0207 */
[----:B------:R-:W-:-:S05]  /*11b0*/  IMAD.MOV R2, RZ, RZ, -R2 ;  /* 0x000000ffff027224 */ /* 0x000fca00078e0a02 */
[----:B------:R-:W-:-:S04]  /*11c0*/  PRMT R2, R2, 0x7710, RZ ;  /* 0x0000771002027816 */ /* 0x000fc800000000ff */
[----:B------:R-:W-:-:S04]  /*11d0*/  LOP3.LUT R2, R2, 0xffff, RZ, 0xc0, !PT ;  /* 0x0000ffff02027812 */ /* 0x000fc800078ec0ff */
[----:B------:R-:W-:Y:S01]  /*11e0*/  PRMT R2, R2, 0x8880, RZ ;  /* 0x0000888002027816 */ /* 0x000fe200000000ff */
[----:B------:R-:W-:Y:S01]  /*11f0*/  HGMMA.64x128x16.F32.BF16 R24, gdesc[UR8], R24 ;  /* 0x01e00000081879f0 */ /* 0x000fe20008701818 */
[----:B------:R-:W-:Y:S02]  /*1200*/  UIADD3 UR10, UR12, 0x4, URZ ;  /* 0x000000040c0a7890 */ /* 0x000fe4000fffe03f */
[----:B------:R-:W-:Y:S01]  /*1210*/  UIADD3 UR8, UR7, 0x4, URZ ;  /* 0x0000000407087890 */ /* 0x000fe2000fffe03f */
[----:B------:R-:W-:Y:S01]  /*1220*/  UMOV UR11, 0x40000040 ;  /* 0x40000040000b7882 */ /* 0x000fe20000000000 */
[----:B------:R-:W-:-:S07]  /*1230*/  UMOV UR9, 0x40000040 ;  /* 0x4000004000097882 */ /* 0x000fce0000000000 */
        /* <DEDUP_REMOVED lines=25> */
[----:B------:R-:W-:Y:S01]  /*13d0*/  HGMMA.64x128x16.F32.BF16 R24, gdesc[UR8], R24, gsb0 ;  /* 0x01e00000081879f0 */ /* 0x000fe20008001818 */
[----:B------:R-:W-:Y:S02]  /*13e0*/  ULDC UR10, c[0x0][0x21c] ;  /* 0x00008700000a7ab9 */ /* 0x000fe40000000800 */
[----:B------:R-:W-:Y:S02]  /*13f0*/  UIADD3 UR9, -UR10, URZ, URZ ;  /* 0x0000003f0a097290 */ /* 0x000fe4000fffe13f */
[----:B------:R-:W-:Y:S01]  /*1400*/  VIADD R2, R2, UR10 ;  /* 0x0000000a02027c36 */ /* 0x000fe20008000000 */
[----:B------:R-:W-:Y:S02]  /*1410*/  UIADD3 UR7, UR10, -0x1, URZ ;  /* 0xffffffff0a077890 */ /* 0x000fe4000fffe03f */
[----:B------:R-:W-:Y:S02]  /*1420*/  USHF.R.S32.HI UR9, URZ, 0x1f, UR9 ;  /* 0x0000001f3f097899 */ /* 0x000fe40008011409 */
[----:B------:R-:W-:-:S02]  /*1430*/  UISETP.GT.AND UP0, UPT, UR10, URZ, UPT ;  /* 0x0000003f0a00728c */ /* 0x000fc4000bf04270 */
[----:B------:R-:W-:Y:S02]  /*1440*/  USHF.R.S32.HI UR8, URZ, 0x1f, UR7 ;  /* 0x0000001f3f087899 */ /* 0x000fe40008011407 */
[----:B------:R-:W-:Y:S02]  /*1450*/  ULEA.HI UR9, UR9, -UR10, URZ, 0x7 ;  /* 0x8000000a09097291 */ /* 0x000fe4000f8f383f */
[----:B------:R-:W-:Y:S02]  /*1460*/  ULEA.HI UR7, UR8, UR7, URZ, 0x7 ;  /* 0x0000000708077291 */ /* 0x000fe4000f8f383f */
[----:B------:R-:W-:Y:S02]  /*1470*/  USHF.R.S32.HI UR9, URZ, 0x7, UR9 ;  /* 0x000000073f097899 */ /* 0x000fe40008011409 */
[----:B------:R-:W-:Y:S02]  /*1480*/  USHF.R.S32.HI UR7, URZ, 0x7, UR7 ;  /* 0x000000073f077899 */ /* 0x000fe40008011407 */
[----:B------:R-:W-:Y:S01]  /*1490*/  @!UP0 ULOP3.LUT UR7, URZ, UR9, URZ, 0x33, !UPT ;  /* 0x000000093f078292 */ /* 0x000fe2000f8e333f */
[----:B------:R-:W-:-:S02]  /*14a0*/  ULDC UR8, c[0x0][0x480] ;  /* 0x0001200000087ab9 */ /* 0x000fc40000000800 */
[----:B------:R-:W-:Y:S01]  /*14b0*/  ULDC UR9, c[0x0][0x210] ;  /* 0x0000840000097ab9 */ /* 0x000fe20000000800 */
[----:B------:R-:W-:Y:S02]  /*14c0*/  UISETP.GE.AND UP0, UPT, UR7, 0x1, UPT ;  /* 0x000000010700788c */ /* 0x000fe4000bf06270 */
[----:B-1----:R-:W-:-:S05]  /*14d0*/  VIMNMX R3, RZ, UR7, !PT ;  /* 0x00000007ff037c48 */ /* 0x002fca000ffe0100 */
[----:B------:R-:W-:-:S05]  /*14e0*/  IMAD R2, R3, -0x80, R2 ;  /* 0xffffff8003027824 */ /* 0x000fca00078e0202 */
[----:B------:R-:W-:-:S04]  /*14f0*/  SHF.R.S32.HI R3, RZ, 0x1f, R2 ;  /* 0x0000001fff037819 */ /* 0x000fc80000011402 */
[----:B------:R-:W-:-:S04]  /*1500*/  LEA.HI R3, R3, R2, RZ, 0x3 ;  /* 0x0000000203037211 */ /* 0x000fc800078f18ff */
[----:B------:R-:W-:Y:S02]  /*1510*/  LOP3.LUT R13, R3, 0xfffffff8, RZ, 0xc0, !PT ;  /* 0xfffffff8030d7812 */ /* 0x000fe400078ec0ff */
[----:B------:R-:W-:Y:S02]  /*1520*/  SHF.R.S32.HI R3, RZ, 0x3, R3 ;  /* 0x00000003ff037819 */ /* 0x000fe40000011403 */
[----:B------:R-:W-:-:S03]  /*1530*/  VIADDMNMX R2, R2, -R13, 0x2, PT ;  /* 0x0000000202027446 */ /* 0x000fc6000380090d */
[----:B------:R-:W-:-:S05]  /*1540*/  IMAD.U32 R3, R3, -0x2, RZ ;  /* 0xfffffffe03037824 */ /* 0x000fca00078e00ff */
[----:B------:R-:W-:Y:S01]  /*1550*/  VIADDMNMX R2, R3, -R2, 0xffffffe0, !PT ;  /* 0xffffffe003027446 */ /* 0x000fe20007800902 */
[----:B------:R-:W-:-:S03]  /*1560*/  IMAD.MOV.U32 R3, RZ, RZ, -0x1 ;  /* 0xffffffffff037424 */ /* 0x000fc600078e00ff */
[----:B------:R-:W-:-:S04]  /*1570*/  IADD3 R2, R2, 0x20, RZ ;  /* 0x0000002002027810 */ /* 0x000fc80007ffe0ff */
[----:B------:R-:W-:-:S04]  /*1580*/  SHF.R.U32.HI R3, RZ, R2, R3 ;  /* 0x00000002ff037219 */ /* 0x000fc80000011603 */
[C---:B------:R-:W-:Y:S02]  /*1590*/  R2P PR, R3.reuse, 0x7e ;  /* 0x0000007e03007804 */ /* 0x040fe40000000000 */
[----:B------:R-:W-:Y:S01]  /*15a0*/  LOP3.LUT R2, R3, 0x1, RZ, 0xc0, !PT ;  /* 0x0000000103027812 */ /* 0x000fe200078ec0ff */
[----:B------:R-:W-:Y:S02]  /*15b0*/  WARPGROUP.DEPBAR.LE gsb0, 0x0 ;  /* 0x00008000000079c5 */ /* 0x000fe40000010000 */
[----:B------:R-:W-:Y:S02]  /*15c0*/  FSEL R25, R25, -INF , P1 ;  /* 0xff80000019197808 */ /* 0x000fe40000800000 */
[----:B------:R-:W-:Y:S02]  /*15d0*/  FSEL R27, R27, -INF , P1 ;  /* 0xff8000001b1b7808 */ /* 0x000fe40000800000 */
[----:B------:R-:W-:Y:S02]  /*15e0*/  FSEL R28, R28, -INF , P2 ;  /* 0xff8000001c1c7808 */ /* 0x000fe40001000000 */
[----:B------:R-:W-:-:S02]  /*15f0*/  FSEL R13, R30, -INF , P2 ;  /* 0xff8000001e0d7808 */ /* 0x000fc40001000000 */
[----:B------:R-:W-:Y:S02]  /*1600*/  FSEL R14, R29, -INF , P3 ;  /* 0xff8000001d0e7808 */ /* 0x000fe40001800000 */
[----:B------:R-:W-:Y:S02]  /*1610*/  FSEL R31, R31, -INF , P3 ;  /* 0xff8000001f1f7808 */ /* 0x000fe40001800000 */
[----:B------:R-:W-:Y:S02]  /*1620*/  FSEL R17, R32, -INF , P4 ;  /* 0xff80000020117808 */ /* 0x000fe40002000000 */
[----:B------:R-:W-:Y:S02]  /*1630*/  FSEL R34, R34, -INF , P4 ;  /* 0xff80000022227808 */ /* 0x000fe40002000000 */
[----:B------:R-:W-:Y:S02]  /*1640*/  FSEL R16, R33, -INF , P5 ;  /* 0xff80000021107808 */ /* 0x000fe40002800000 */
[----:B------:R-:W-:-:S02]  /*1650*/  FSEL R10, R35, -INF , P5 ;  /* 0xff800000230a7808 */ /* 0x000fc40002800000 */
[----:B------:R-:W-:Y:S02]  /*1660*/  FSEL R19, R36, -INF , P6 ;  /* 0xff80000024137808 */ /* 0x000fe40003000000 */
[----:B------:R-:W-:Y:S02]  /*1670*/  FSEL R38, R38, -INF , P6 ;  /* 0xff80000026267808 */ /* 0x000fe40003000000 */
[----:B------:R-:W-:Y:S02]  /*1680*/  R2P PR, R3.B1, 0x7f ;  /* 0x0000007f03007804 */ /* 0x000fe40000001000 */
[----:B------:R-:W-:Y:S02]  /*1690*/  FMNMX R23, R28, R19, !PT ;  /* 0x000000131c177209 */ /* 0x000fe40007800000 */
[----:B------:R-:W-:Y:S02]  /*16a0*/  FMNMX R35, R13, R38, !PT ;  /* 0x000000260d237209 */ /* 0x000fe40007800000 */
        /* <DEDUP_REMOVED lines=14> */
[----:B------:R-:W-:Y:S02]  /*1790*/  R2P PR, R3.B2, 0x7f ;  /* 0x0000007f03007804 */ /* 0x000fe40000002000 */
[----:B------:R-:W-:Y:S02]  /*17a0*/  FMNMX R23, R44, R23, !PT ;  /* 0x000000172c177209 */ /* 0x000fe40007800000 */
[----:B------:R-:W-:Y:S02]  /*17b0*/  FMNMX R35, R46, R35, !PT ;  /* 0x000000232e237209 */ /* 0x000fe40007800000 */
[----:B------:R-:W-:Y:S02]  /*17c0*/  FSEL R56, R56, -INF , P0 ;  /* 0xff80000038387808 */ /* 0x000fe40000000000 */
[----:B------:R-:W-:-:S02]  /*17d0*/  FSEL R58, R58, -INF , P0 ;  /* 0xff8000003a3a7808 */ /* 0x000fc40000000000 */
[----:B------:R-:W-:Y:S02]  /*17e0*/  FSEL R57, R57, -INF , P1 ;  /* 0xff80000039397808 */ /* 0x000fe40000800000 */
[----:B------:R-:W-:Y:S02]  /*17f0*/  FSEL R59, R59, -INF , P1 ;  /* 0xff8000003b3b7808 */ /* 0x000fe40000800000 */
[----:B------:R-:W-:Y:S02]  /*1800*/  ISETP.NE.U32.AND P0, PT, R2, 0x1, PT ;  /* 0x000000010200780c */ /* 0x000fe40003f05070 */
[----:B------:R-:W-:Y:S02]  /*1810*/  LOP3.LUT P1, RZ, R3, 0x80, RZ, 0xc0, !PT ;  /* 0x0000008003ff7812 */ /* 0x000fe4000782c0ff */
[----:B------:R-:W-:Y:S02]  /*1820*/  FSEL R24, R24, -INF , !P0 ;  /* 0xff80000018187808 */ /* 0x000fe40004000000 */
[----:B------:R-:W-:-:S02]  /*1830*/  FSEL R37, R37, -INF , P1 ;  /* 0xff80000025257808 */ /* 0x000fc40000800000 */
[----:B------:R-:W-:Y:S02]  /*1840*/  FSEL R60, R60, -INF , P2 ;  /* 0xff8000003c3c7808 */ /* 0x000fe40001000000 */
[----:B------:R-:W-:Y:S02]  /*1850*/  FSEL R62, R62, -INF , P2 ;  /* 0xff8000003e3e7808 */ /* 0x000fe40001000000 */
[----:B------:R-:W-:Y:S02]  /*1860*/  LOP3.LUT P2, RZ, R3, 0x8000, RZ, 0xc0, !PT ;  /* 0x0000800003ff7812 */ /* 0x000fe4000784c0ff */
[----:B------:R-:W-:Y:S02]  /*1870*/  FMNMX R21, R24, R17, !PT ;  /* 0x0000001118157209 */ /* 0x000fe40007800000 */
[----:B------:R-:W-:Y:S02]  /*1880*/  FMNMX R2, R25, R16, !PT ;  /* 0x0000001019027209 */ /* 0x000fe40007800000 */
[----:B------:R-:W-:-:S02]  /*1890*/  FMNMX R18, R14, R37, !PT ;  /* 0x000000250e127209 */ /* 0x000fc40007800000 */
[----:B------:R-:W-:Y:S02]  /*18a0*/  FSEL R53, R53, -INF , P2 ;  /* 0xff80000035357808 */ /* 0x000fe40001000000 */
[----:B------:R-:W-:Y:S02]  /*18b0*/  FMNMX R21, R40, R21, !PT ;  /* 0x0000001528157209 */ /* 0x000fe40007800000 */
[----:B------:R-:W-:Y:S02]  /*18c0*/  FMNMX R2, R41, R2, !PT ;  /* 0x0000000229027209 */ /* 0x000fe40007800000 */
[----:B------:R-:W-:Y:S02]  /*18d0*/  FMNMX R18, R45, R18, !PT ;  /* 0x000000122d127209 */ /* 0x000fe40007800000 */
[----:B------:R-:W-:Y:S02]  /*18e0*/  FSEL R15, R26, -INF , !P0 ;  /* 0xff8000001a0f7808 */ /* 0x000fe40004000000 */
[----:B------:R-:W-:-:S02]  /*18f0*/  FSEL R12, R39, -INF , P1 ;  /* 0xff800000270c7808 */ /* 0x000fc40000800000 */
[C---:B------:R-:W-:Y:S02]  /*1900*/  LOP3.LUT P1, RZ, R3.reuse, 0x800000, RZ, 0xc0, !PT ;  /* 0x0080000003ff7812 */ /* 0x040fe4000782c0ff */
[----:B------:R-:W-:Y:S02]  /*1910*/  ISETP.GT.AND P0, PT, R3, -0x1, PT ;  /* 0xffffffff0300780c */ /* 0x000fe40003f04270 */
[----:B------:R-:W-:Y:S02]  /*1920*/  FSEL R61, R61, -INF , P3 ;  /* 0xff8000003d3d7808 */ /* 0x000fe40001800000 */
[----:B------:R-:W-:Y:S02]  /*1930*/  FMNMX R21, R48, R21, !PT ;  /* 0x0000001530157209 */ /* 0x000fe40007800000 */
[----:B------:R-:W-:Y:S02]  /*1940*/  FMNMX R2, R49, R2, !PT ;  /* 0x0000000231027209 */ /* 0x000fe40007800000 */
[----:B------:R-:W-:-:S02]  /*1950*/  FMNMX R23, R52, R23, !PT ;  /* 0x0000001734177209 */ /* 0x000fc40007800000 */
[----:B------:R-:W-:Y:S02]  /*1960*/  FMNMX R18, R53, R18, !PT ;  /* 0x0000001235127209 */ /* 0x000fe40007800000 */
[----:B------:R-:W-:Y:S02]  /*1970*/  FSEL R55, R55, -INF , P2 ;  /* 0xff80000037377808 */ /* 0x000fe40001000000 */
[----:B------:R-:W-:Y:S02]  /*1980*/  FSEL R69, R69, -INF , P1 ;  /* 0xff80000045457808 */ /* 0x000fe40000800000 */
[----:B------:R-:W-:Y:S02]  /*1990*/  FSEL R85, R85, -INF , !P0 ;  /* 0xff80000055557808 */ /* 0x000fe40004000000 */
[----:B------:R-:W-:Y:S02]  /*19a0*/  FSEL R63, R63, -INF , P3 ;  /* 0xff8000003f3f7808 */ /* 0x000fe40001800000 */
[----:B------:R-:W-:-:S02]  /*19b0*/  FSEL R64, R64, -INF , P4 ;  /* 0xff80000040407808 */ /* 0x000fc40002000000 */
[----:B------:R-:W-:Y:S02]  /*19c0*/  FSEL R66, R66, -INF , P4 ;  /* 0xff80000042427808 */ /* 0x000fe40002000000 */
[----:B------:R-:W-:Y:S02]  /*19d0*/  FSEL R65, R65, -INF , P5 ;  /* 0xff80000041417808 */ /* 0x000fe40002800000 */
[----:B------:R-:W-:Y:S02]  /*19e0*/  FSEL R67, R67, -INF , P5 ;  /* 0xff80000043437808 */ /* 0x000fe40002800000 */
[----:B------:R-:W-:Y:S02]  /*19f0*/  FSEL R68, R68, -INF , P6 ;  /* 0xff80000044447808 */ /* 0x000fe40003000000 */
[----:B------:R-:W-:Y:S02]  /*1a00*/  FSEL R70, R70, -INF , P6 ;  /* 0xff80000046467808 */ /* 0x000fe40003000000 */
[----:B------:R-:W-:-:S02]  /*1a10*/  R2P PR, R3.B3, 0x7f ;  /* 0x0000007f03007804 */ /* 0x000fc40000003000 */
[----:B------:R-:W-:Y:S02]  /*1a20*/  FMNMX R21, R56, R21, !PT ;  /* 0x0000001538157209 */ /* 0x000fe40007800000 */
[----:B------:R-:W-:Y:S02]  /*1a30*/  FMNMX R2, R57, R2, !PT ;  /* 0x0000000239027209 */ /* 0x000fe40007800000 */
[----:B------:R-:W-:Y:S02]  /*1a40*/  FMNMX R23, R60, R23, !PT ;  /* 0x000000173c177209 */ /* 0x000fe40007800000 */
[----:B------:R-:W-:Y:S02]  /*1a50*/  FMNMX R18, R61, R18, !PT ;  /* 0x000000123d127209 */ /* 0x000fe40007800000 */
[----:B------:R-:W-:Y:S02]  /*1a60*/  FSEL R72, R72, -INF , P0 ;  /* 0xff80000048487808 */ /* 0x000fe40000000000 */
[----:B------:R-:W-:-:S02]  /*1a70*/  FSEL R73, R73, -INF , P1 ;  /* 0xff80000049497808 */ /* 0x000fc40000800000 */
[----:B------:R-:W-:Y:S02]  /*1a80*/  FSEL R76, R76, -INF , P2 ;  /* 0xff8000004c4c7808 */ /* 0x000fe40001000000 */
[----:B------:R-:W-:Y:S02]  /*1a90*/  FSEL R77, R77, -INF , P3 ;  /* 0xff8000004d4d7808 */ /* 0x000fe40001800000 */
[----:B------:R-:W-:Y:S02]  /*1aa0*/  FMNMX R21, R64, R21, !PT ;  /* 0x0000001540157209 */ /* 0x000fe40007800000 */
[----:B------:R-:W-:Y:S02]  /*1ab0*/  FMNMX R2, R65, R2, !PT ;  /* 0x0000000241027209 */ /* 0x000fe40007800000 */
[----:B------:R-:W-:Y:S02]  /*1ac0*/  FMNMX R23, R68, R23, !PT ;  /* 0x0000001744177209 */ /* 0x000fe40007800000 */
[----:B------:R-:W-:-:S02]  /*1ad0*/  FMNMX R18, R69, R18, !PT ;  /* 0x0000001245127209 */ /* 0x000fc40007800000 */
[----:B------:R-:W-:Y:S02]  /*1ae0*/  FSEL R80, R80, -INF , P4 ;  /* 0xff80000050507808 */ /* 0x000fe40002000000 */
[----:B------:R-:W-:Y:S02]  /*1af0*/  FSEL R81, R81, -INF , P5 ;  /* 0xff80000051517808 */ /* 0x000fe40002800000 */
[----:B------:R-:W-:Y:S02]  /*1b00*/  FSEL R84, R84, -INF , P6 ;  /* 0xff80000054547808 */ /* 0x000fe40003000000 */
[----:B------:R-:W-:Y:S02]  /*1b10*/  FMNMX R21, R72, R21, !PT ;  /* 0x0000001548157209 */ /* 0x000fe40007800000 */
[----:B------:R-:W-:Y:S02]  /*1b20*/  FMNMX R2, R73, R2, !PT ;  /* 0x0000000249027209 */ /* 0x000fe40007800000 */
[----:B------:R-:W-:-:S02]  /*1b30*/  FMNMX R23, R76, R23, !PT ;  /* 0x000000174c177209 */ /* 0x000fc40007800000 */
[----:B------:R-:W-:Y:S02]  /*1b40*/  FMNMX R18, R77, R18, !PT ;  /* 0x000000124d127209 */ /* 0x000fe40007800000 */
[----:B------:R-:W-:Y:S02]  /*1b50*/  FMNMX R21, R80, R21, !PT ;  /* 0x0000001550157209 */ /* 0x000fe40007800000 */
[----:B------:R-:W-:Y:S02]  /*1b60*/  FMNMX R2, R81, R2, !PT ;  /* 0x0000000251027209 */ /* 0x000fe40007800000 */
[----:B------:R-:W-:Y:S02]  /*1b70*/  FMNMX R23, R84, R23, !PT ;  /* 0x0000001754177209 */ /* 0x000fe40007800000 */
[----:B------:R-:W-:Y:S02]  /*1b80*/  FMNMX R18, R85, R18, !PT ;  /* 0x0000001255127209 */ /* 0x000fe40007800000 */
[----:B------:R-:W-:-:S02]  /*1b90*/  FMNMX R2, R21, R2, !PT ;  /* 0x0000000215027209 */ /* 0x000fc40007800000 */
[----:B------:R-:W-:Y:S02]  /*1ba0*/  FMNMX R23, R23, R18, !PT ;  /* 0x0000001217177209 */ /* 0x000fe40007800000 */
[----:B------:R-:W-:Y:S02]  /*1bb0*/  P2R R22, PR, RZ, 0x2 ;  /* 0x00000002ff167803 */ /* 0x000fe40000000000 */
[----:B------:R-:W-:Y:S02]  /*1bc0*/  FMNMX R23, R2, R23, !PT ;  /* 0x0000001702177209 */ /* 0x000fe40007800000 */
[----:B------:R-:W-:Y:S02]  /*1bd0*/  P2R R26, PR, RZ, 0x1 ;  /* 0x00000001ff1a7803 */ /* 0x000fe40000000000 */
[----:B------:R-:W-:Y:S01]  /*1be0*/  LOP3.LUT P0, RZ, R3, 0x800000, RZ, 0xc0, !PT ;  /* 0x0080000003ff7812 */ /* 0x000fe2000780c0ff */
[----:B------:R-:W1:Y:S01]  /*1bf0*/  SHFL.BFLY PT, R2, R23, 0x2, 0x1f ;  /* 0x0c401f0017027f89 */ /* 0x000e6200000e0000 */
[----:B------:R-:W-:-:S02]  /*1c00*/  FMNMX R30, R31, R12, !PT ;  /* 0x0000000c1f1e7209 */ /* 0x000fc40007800000 */
[----:B------:R-:W-:Y:S02]  /*1c10*/  FSEL R71, R71, -INF , P0 ;  /* 0xff80000047477808 */ /* 0x000fe40000000000 */
[----:B------:R-:W-:Y:S02]  /*1c20*/  ISETP.NE.AND P0, PT, R26, RZ, PT ;  /* 0x000000ff1a00720c */ /* 0x000fe40003f05270 */
[----:B------:R-:W-:Y:S02]  /*1c30*/  FMNMX R30, R47, R30, !PT ;  /* 0x0000001e2f1e7209 */ /* 0x000fe40007800000 */
[----:B------:R-:W-:Y:S02]  /*1c40*/  FSEL R74, R74, -INF , P0 ;  /* 0xff8000004a4a7808 */ /* 0x000fe40000000000 */
[----:B------:R-:W-:Y:S02]  /*1c50*/  ISETP.GT.AND P0, PT, R3, -0x1, PT ;  /* 0xffffffff0300780c */ /* 0x000fe40003f04270 */
[----:B------:R-:W-:-:S02]  /*1c60*/  FMNMX R3, R15, R34, !PT ;  /* 0x000000220f037209 */ /* 0x000fc40007800000 */
[----:B------:R-:W-:Y:S02]  /*1c70*/  FMNMX R35, R54, R35, !PT ;  /* 0x0000002336237209 */ /* 0x000fe40007800000 */
[----:B------:R-:W-:Y:S02]  /*1c80*/  FMNMX R3, R42, R3, !PT ;  /* 0x000000032a037209 */ /* 0x000fe40007800000 */
[----:B------:R-:W-:Y:S02]  /*1c90*/  FMNMX R30, R55, R30, !PT ;  /* 0x0000001e371e7209 */ /* 0x000fe40007800000 */
[----:B------:R-:W-:Y:S02]  /*1ca0*/  FMNMX R3, R50, R3, !PT ;  /* 0x0000000332037209 */ /* 0x000fe40007800000 */
[----:B------:R-:W-:Y:S02]  /*1cb0*/  FMNMX R30, R63, R30, !PT ;  /* 0x0000001e3f1e7209 */ /* 0x000fe40007800000 */
[----:B-1----:R-:W-:-:S02]  /*1cc0*/  FMNMX R18, R23, R2, !PT ;  /* 0x0000000217127209 */ /* 0x002fc40007800000 */
[----:B------:R-:W-:Y:S02]  /*1cd0*/  FMNMX R3, R58, R3, !PT ;  /* 0x000000033a037209 */ /* 0x000fe40007800000 */
[----:B------:R-:W-:Y:S01]  /*1ce0*/  FSEL R78, R78, -INF , P2 ;  /* 0xff8000004e4e7808 */ /* 0x000fe20001000000 */
[----:B------:R-:W1:Y:S01]  /*1cf0*/  SHFL.BFLY PT, R21, R18, 0x1, 0x1f ;  /* 0x0c201f0012157f89 */ /* 0x000e6200000e0000 */
[----:B------:R-:W-:Y:S02]  /*1d00*/  FSEL R79, R79, -INF , P3 ;  /* 0xff8000004f4f7808 */ /* 0x000fe40001800000 */
[----:B------:R-:W-:Y:S02]  /*1d10*/  FMNMX R3, R66, R3, !PT ;  /* 0x0000000342037209 */ /* 0x000fe40007800000 */
[----:B------:R-:W-:Y:S02]  /*1d20*/  FMNMX R36, R71, R30, !PT ;  /* 0x0000001e47247209 */ /* 0x000fe40007800000 */
[----:B------:R-:W-:-:S02]  /*1d30*/  FSEL R87, R87, -INF , !P0 ;  /* 0xff80000057577808 */ /* 0x000fc40004000000 */
[----:B------:R-:W-:Y:S02]  /*1d40*/  FSEL R82, R82, -INF , P4 ;  /* 0xff80000052527808 */ /* 0x000fe40002000000 */
[----:B------:R-:W-:Y:S02]  /*1d50*/  FSEL R83, R83, -INF , P5 ;  /* 0xff80000053537808 */ /* 0x000fe40002800000 */
[----:B------:R-:W-:Y:S02]  /*1d60*/  FSEL R86, R86, -INF , P6 ;  /* 0xff80000056567808 */ /* 0x000fe40003000000 */
[----:B------:R-:W-:Y:S02]  /*1d70*/  FMNMX R3, R74, R3, !PT ;  /* 0x000000034a037209 */ /* 0x000fe40007800000 */
[----:B------:R-:W-:Y:S02]  /*1d80*/  FMNMX R36, R79, R36, !PT ;  /* 0x000000244f247209 */ /* 0x000fe40007800000 */
[----:B------:R-:W-:-:S02]  /*1d90*/  FMNMX R3, R82, R3, !PT ;  /* 0x0000000352037209 */ /* 0x000fc40007800000 */
[----:B------:R-:W-:Y:S02]  /*1da0*/  FMNMX R36, R87, R36, !PT ;  /* 0x0000002457247209 */ /* 0x000fe40007800000 */
[----:B-1----:R-:W-:-:S04]  /*1db0*/  FMNMX R2, R18, R21, !PT ;  /* 0x0000001512027209 */ /* 0x002fc80007800000 */
[----:B------:R-:W-:-:S04]  /*1dc0*/  FSETP.NEU.AND P1, PT, R2, -INF , PT ;  /* 0xff8000000200780b */ /* 0x000fc80003f2d000 */
[----:B------:R-:W-:Y:S02]  /*1dd0*/  FSEL R20, R2, RZ, P1 ;  /* 0x000000ff02147208 */ /* 0x000fe40000800000 */
[----:B------:R-:W-:-:S03]  /*1de0*/  ISETP.NE.AND P1, PT, R22, RZ, PT ;  /* 0x000000ff1600720c */ /* 0x000fc60003f25270 */
[----:B------:R-:W-:Y:S01]  /*1df0*/  FMUL R89, R20, UR8 ;  /* 0x0000000814597c20 */ /* 0x000fe20008400000 */
[----:B------:R-:W-:Y:S02]  /*1e00*/  FSEL R75, R75, -INF , P1 ;  /* 0xff8000004b4b7808 */ /* 0x000fe40000800000 */
[----:B------:R-:W-:Y:S01]  /*1e10*/  LOP3.LUT P1, RZ, R88, 0x1f, RZ, 0xc0, !PT ;  /* 0x0000001f58ff7812 */ /* 0x000fe2000782c0ff */
[--C-:B------:R-:W-:Y:S01]  /*1e20*/  FFMA R26, R24, UR8, -R89.reuse ;  /* 0x00000008181a7c23 */ /* 0x100fe20008000859 */
[----:B------:R-:W-:Y:S01]  /*1e30*/  FMNMX R24, R27, R10, !PT ;  /* 0x0000000a1b187209 */ /* 0x000fe20007800000 */
[--C-:B------:R-:W-:Y:S01]  /*1e40*/  FFMA R33, R14, UR8, -R89.reuse ;  /* 0x000000080e217c23 */ /* 0x100fe20008000859 */
[--C-:B------:R-:W-:Y:S01]  /*1e50*/  FFMA R14, R17, UR8, -R89.reuse ;  /* 0x00000008110e7c23 */ /* 0x100fe20008000859 */
[--C-:B------:R-:W-:Y:S01]  /*1e60*/  FFMA R17, R16, UR8, -R89.reuse ;  /* 0x0000000810117c23 */ /* 0x100fe20008000859 */
[----:B------:R-:W-:Y:S01]  /*1e70*/  FMNMX R32, R43, R24, !PT ;  /* 0x000000182b207209 */ /* 0x000fe20007800000 */
[--C-:B------:R-:W-:Y:S01]  /*1e80*/  FFMA R16, R19, UR8, -R89.reuse ;  /* 0x0000000813107c23 */ /* 0x100fe20008000859 */
[--C-:B------:R-:W-:Y:S01]  /*1e90*/  FFMA R19, R37, UR8, -R89.reuse ;  /* 0x0000000825137c23 */ /* 0x100fe20008000859 */
[----:B------:R-:W-:Y:S01]  /*1ea0*/  FMNMX R37, R62, R35, !PT ;  /* 0x000000233e257209 */ /* 0x000fe20007800000 */
        /* <DEDUP_REMOVED lines=16> */
[----:B------:R-:W-:Y:S01]  /*1fb0*/  MUFU.EX2 R26, R26 ;  /* 0x0000001a001a7308 */ /* 0x000fe20000000800 */
[----:B------:R-:W-:Y:S01]  /*1fc0*/  FMNMX R32, R83, R32, !PT ;  /* 0x0000002053207209 */ /* 0x000fe20007800000 */
[--C-:B------:R-:W-:Y:S01]  /*1fd0*/  FFMA R39, R57, UR8, -R89.reuse ;  /* 0x0000000839277c23 */ /* 0x100fe20008000859 */
[--C-:B------:R-:W-:Y:S01]  /*1fe0*/  FFMA R57, R77, UR8, -R89.reuse ;  /* 0x000000084d397c23 */ /* 0x100fe20008000859 */
[--C-:B------:R-:W-:Y:S01]  /*1ff0*/  FFMA R28, R28, UR8, -R89.reuse ;  /* 0x000000081c1c7c23 */ /* 0x100fe20008000859 */
[----:B------:R-:W-:Y:S01]  /*2000*/  FMNMX R3, R3, R32, !PT ;  /* 0x0000002003037209 */ /* 0x000fe20007800000 */
[--C-:B------:R-:W-:Y:S01]  /*2010*/  FFMA R32, R64, UR8, -R89.reuse ;  /* 0x0000000840207c23 */ /* 0x100fe20008000859 */
[--C-:B------:R-:W-:Y:S01]  /*2020*/  FFMA R30, R56, UR8, -R89.reuse ;  /* 0x00000008381e7c23 */ /* 0x100fe20008000859 */
[----:B------:R-:W-:Y:S01]  /*2030*/  MUFU.EX2 R29, R29 ;  /* 0x0000001d001d7308 */ /* 0x000fe20000000800 */
[----:B------:R-:W-:Y:S01]  /*2040*/  FMNMX R3, R3, R36, !PT ;  /* 0x0000002403037209 */ /* 0x000fe20007800000 */
[--C-:B------:R-:W-:Y:S01]  /*2050*/  FFMA R36, R68, UR8, -R89.reuse ;  /* 0x0000000844247c23 */ /* 0x100fe20008000859 */
[--C-:B------:R-:W-:Y:S01]  /*2060*/  FFMA R56, R80, UR8, -R89.reuse ;  /* 0x0000000850387c23 */ /* 0x100fe20008000859 */
[--C-:B------:R-:W-:Y:S01]  /*2070*/  FFMA R37, R65, UR8, -R89.reuse ;  /* 0x0000000841257c23 */ /* 0x100fe20008000859 */
[--C-:B------:R-:W-:Y:S01]  /*2080*/  FFMA R65, R85, UR8, -R89.reuse ;  /* 0x0000000855417c23 */ /* 0x100fe20008000859 */
[----:B------:R-:W1:Y:S01]  /*2090*/  SHFL.BFLY PT, R40, R3, 0x2, 0x1f ;  /* 0x0c401f0003287f89 */ /* 0x000e6200000e0000 */
[--C-:B------:R-:W-:Y:S01]  /*20a0*/  FFMA R18, R48, UR8, -R89.reuse ;  /* 0x0000000830127c23 */ /* 0x100fe20008000859 */
[----:B------:R-:W-:Y:S01]  /*20b0*/  MUFU.EX2 R28, R28 ;  /* 0x0000001c001c7308 */ /* 0x000fe20000000800 */
[--C-:B------:R-:W-:Y:S01]  /*20c0*/  FFMA R21, R49, UR8, -R89.reuse ;  /* 0x0000000831157c23 */ /* 0x100fe20008000859 */
[--C-:B------:R-:W-:Y:S01]  /*20d0*/  FFMA R49, R73, UR8, -R89.reuse ;  /* 0x0000000849317c23 */ /* 0x100fe20008000859 */
[--C-:B------:R-:W-:Y:S01]  /*20e0*/  FFMA R35, R53, UR8, -R89.reuse ;  /* 0x0000000835237c23 */ /* 0x100fe20008000859 */
[--C-:B------:R-:W-:Y:S01]  /*20f0*/  FFMA R48, R60, UR8, -R89.reuse ;  /* 0x000000083c307c23 */ /* 0x100fe20008000859 */
[--C-:B------:R-:W-:Y:S01]  /*2100*/  FFMA R53, R61, UR8, -R89.reuse ;  /* 0x000000083d357c23 */ /* 0x100fe20008000859 */
[--C-:B------:R-:W-:Y:S01]  /*2110*/  FFMA R61, R81, UR8, -R89.reuse ;  /* 0x00000008513d7c23 */ /* 0x100fe20008000859 */
[--C-:B------:R-:W-:Y:S01]  /*2120*/  FFMA R60, R84, UR8, -R89.reuse ;  /* 0x00000008543c7c23 */ /* 0x100fe20008000859 */
[----:B------:R-:W-:Y:S08]  /*2130*/  MUFU.EX2 R33, R33 ;  /* 0x0000002100217308 */ /* 0x000ff00000000800 */
[----:B------:R-:W-:Y:S01]  /*2140*/  MUFU.EX2 R14, R14 ;  /* 0x0000000e000e7308 */ /* 0x000fe20000000800 */
[----:B-1----:R-:W-:Y:S01]  /*2150*/  FMNMX R44, R3, R40, !PT ;  /* 0x00000028032c7209 */ /* 0x002fe20007800000 */
[----:B------:R-:W-:-:S06]  /*2160*/  FFMA R40, R72, UR8, -R89 ;  /* 0x0000000848287c23 */ /* 0x000fcc0008000859 */
[----:B------:R-:W-:Y:S01]  /*2170*/  MUFU.EX2 R17, R17 ;  /* 0x0000001100117308 */ /* 0x000fe20000000800 */
[----:B------:R-:W1:Y:S07]  /*2180*/  SHFL.BFLY PT, R3, R44, 0x1, 0x1f ;  /* 0x0c201f002c037f89 */ /* 0x000e6e00000e0000 */
[----:B------:R-:W-:Y:S08]  /*2190*/  MUFU.EX2 R16, R16 ;  /* 0x0000001000107308 */ /* 0x000ff00000000800 */
[----:B------:R-:W-:Y:S08]  /*21a0*/  MUFU.EX2 R19, R19 ;  /* 0x0000001300137308 */ /* 0x000ff00000000800 */
[----:B------:R-:W-:Y:S01]  /*21b0*/  MUFU.EX2 R20, R20 ;  /* 0x0000001400147308 */ /* 0x000fe20000000800 */
[----:B-1----:R-:W-:-:S04]  /*21c0*/  FMNMX R3, R44, R3, !PT ;  /* 0x000000032c037209 */ /* 0x002fc80007800000 */
[----:B------:R-:W-:-:S03]  /*21d0*/  FSETP.NEU.AND P0, PT, R3, -INF , PT ;  /* 0xff8000000300780b */ /* 0x000fc60003f0d000 */
[----:B------:R-:W1:Y:S01]  /*21e0*/  MUFU.EX2 R23, R23 ;  /* 0x0000001700177308 */ /* 0x000e620000000800 */
[----:B------:R-:W-:Y:S02]  /*21f0*/  FSEL R44, R3, RZ, P0 ;  /* 0x000000ff032c7208 */ /* 0x000fe40000000000 */
[----:B------:R-:W-:-:S03]  /*2200*/  LOP3.LUT P0, RZ, R7, 0xff, RZ, 0xc0, !PT ;  /* 0x000000ff07ff7812 */ /* 0x000fc6000780c0ff */
[----:B------:R-:W-:Y:S02]  /*2210*/  FMUL R44, R44, UR8 ;  /* 0x000000082c2c7c20 */ /* 0x000fe40008400000 */
[----:B------:R-:W-:Y:S02]  /*2220*/  MUFU.EX2 R22, R22 ;  /* 0x0000001600167308 */ /* 0x000fe40000000800 */
[--C-:B------:R-:W-:Y:S01]  /*2230*/  FFMA R45, R13, UR8, -R44.reuse ;  /* 0x000000080d2d7c23 */ /* 0x100fe2000800082c */
[-C--:B------:R-:W-:Y:S01]  /*2240*/  LEA.HI R13, R11, R4.reuse, RZ, 0x14 ;  /* 0x000000040b0d7211 */ /* 0x080fe200078fa0ff */
[--C-:B------:R-:W-:Y:S01]  /*2250*/  FFMA R15, R15, UR8, -R44.reuse ;  /* 0x000000080f0f7c23 */ /* 0x100fe2000800082c */
[--C-:B------:R-:W-:Y:S01]  /*2260*/  FFMA R27, R27, UR8, -R44.reuse ;  /* 0x000000081b1b7c23 */ /* 0x100fe2000800082c */
[----:B------:R-:W-:Y:S01]  /*2270*/  LEA.HI R11, R11, R4, RZ, 0x15 ;  /* 0x000000040b0b7211 */ /* 0x000fe200078fa8ff */
[--C-:B------:R-:W-:Y:S01]  /*2280*/  FFMA R31, R31, UR8, -R44.reuse ;  /* 0x000000081f1f7c23 */ /* 0x100fe2000800082c */
[C---:B------:R-:W-:Y:S01]  /*2290*/  PRMT R72, R13.reuse, 0x9910, RZ ;  /* 0x000099100d487816 */ /* 0x040fe200000000ff */
[----:B------:R2:W3:Y:S01]  /*22a0*/  MUFU.EX2 R64, R15 ;  /* 0x0000000f00407308 */ /* 0x0004e20000000800 */
[C---:B------:R-:W-:Y:S01]  /*22b0*/  LOP3.LUT R76, R13.reuse, 0xffff, RZ, 0xc0, !PT ;  /* 0x0000ffff0d4c7812 */ /* 0x040fe200078ec0ff */
[--C-:B------:R-:W-:Y:S01]  /*22c0*/  FFMA R12, R12, UR8, -R44.reuse ;  /* 0x000000080c0c7c23 */ /* 0x100fe2000800082c */
[----:B------:R-:W-:Y:S01]  /*22d0*/  LOP3.LUT R13, R13, 0xfff0, RZ, 0xc0, !PT ;  /* 0x0000fff00d0d7812 */ /* 0x000fe200078ec0ff */
[--C-:B------:R-:W-:Y:S01]  /*22e0*/  FFMA R34, R34, UR8, -R44.reuse ;  /* 0x0000000822227c23 */ /* 0x100fe2000800082c */
[--C-:B------:R-:W-:Y:S01]  /*22f0*/  FFMA R38, R38, UR8, -R44.reuse ;  /* 0x0000000826267c23 */ /* 0x100fe2000800082c */
[--C-:B------:R-:W-:Y:S01]  /*2300*/  FFMA R42, R42, UR8, -R44.reuse ;  /* 0x000000082a2a7c23 */ /* 0x100fe2000800082c */
[----:B------:R-:W-:Y:S01]  /*2310*/  FFMA R43, R43, UR8, -R44 ;  /* 0x000000082b2b7c23 */ /* 0x000fe2000800082c */
[----:B------:R4:W5:Y:S01]  /*2320*/  MUFU.EX2 R69, R27 ;  /* 0x0000001b00457308 */ /* 0x0009620000000800 */
[----:B--2---:R-:W-:Y:S01]  /*2330*/  SHF.R.S32.HI R15, RZ, 0x4, R72 ;  /* 0x00000004ff0f7819 */ /* 0x004fe20000011448 */
[----:B------:R-:W-:Y:S01]  /*2340*/  FFMA R50, R50, UR8, -R44 ;  /* 0x0000000832327c23 */ /* 0x000fe2000800082c */
[----:B------:R-:W-:Y:S01]  /*2350*/  PRMT R72, R11, 0x9910, RZ ;  /* 0x000099100b487816 */ /* 0x000fe200000000ff */
[----:B------:R-:W-:-:S02]  /*2360*/  IMAD.MOV R11, RZ, RZ, -R13 ;  /* 0x000000ffff0b7224 */ /* 0x000fc400078e0a0d */
[--C-:B------:R-:W-:Y:S01]  /*2370*/  FFMA R51, R51, UR8, -R44.reuse ;  /* 0x0000000833337c23 */ /* 0x100fe2000800082c */
[--C-:B------:R-:W-:Y:S01]  /*2380*/  FFMA R54, R54, UR8, -R44.reuse ;  /* 0x0000000836367c23 */ /* 0x100fe2000800082c */
[--C-:B------:R-:W-:Y:S01]  /*2390*/  FFMA R55, R55, UR8, -R44.reuse ;  /* 0x0000000837377c23 */ /* 0x100fe2000800082c */
[----:B------:R2:W-:Y:S01]  /*23a0*/  MUFU.EX2 R68, R31 ;  /* 0x0000001f00447308 */ /* 0x0005e20000000800 */
[----:B----4-:R-:W-:Y:S01]  /*23b0*/  LEA.HI R27, R76, R15, RZ, 0x11 ;  /* 0x0000000f4c1b7211 */ /* 0x010fe200078f88ff */
[--C-:B------:R-:W-:Y:S01]  /*23c0*/  FFMA R58, R58, UR8, -R44.reuse ;  /* 0x000000083a3a7c23 */ /* 0x100fe2000800082c */
[--C-:B------:R-:W-:Y:S01]  /*23d0*/  FFMA R59, R59, UR8, -R44.reuse ;  /* 0x000000083b3b7c23 */ /* 0x100fe2000800082c */
[--C-:B------:R-:W-:Y:S01]  /*23e0*/  FFMA R62, R62, UR8, -R44.reuse ;  /* 0x000000083e3e7c23 */ /* 0x100fe2000800082c */
[----:B------:R-:W-:Y:S01]  /*23f0*/  LOP3.LUT R27, R27, 0xfe, RZ, 0xc0, !PT ;  /* 0x000000fe1b1b7812 */ /* 0x000fe200078ec0ff */
[--C-:B------:R-:W-:Y:S01]  /*2400*/  FFMA R63, R63, UR8, -R44.reuse ;  /* 0x000000083f3f7c23 */ /* 0x100fe2000800082c */
[----:B------:R-:W-:Y:S01]  /*2410*/  FFMA R66, R66, UR8, -R44 ;  /* 0x0000000842427c23 */ /* 0x000fe2000800082c */
[----:B------:R-:W4:Y:S01]  /*2420*/  MUFU.EX2 R45, R45 ;  /* 0x0000002d002d7308 */ /* 0x000f220000000800 */
[----:B--2---:R-:W-:Y:S01]  /*2430*/  PRMT R31, R11, 0x7710, RZ ;  /* 0x000077100b1f7816 */ /* 0x004fe200000000ff */
[----:B------:R-:W-:-:S02]  /*2440*/  IMAD.MOV R27, RZ, RZ, -R27 ;  /* 0x000000ffff1b7224 */ /* 0x000fc400078e0a1b */
[----:B------:R-:W-:Y:S01]  /*2450*/  FFMA R11, R10, UR8, -R44 ;  /* 0x000000080a0b7c23 */ /* 0x000fe2000800082c */
[----:B------:R-:W-:Y:S01]  /*2460*/  SHF.R.S32.HI R10, RZ, 0x5, R72 ;  /* 0x00000005ff0a7819 */ /* 0x000fe20000011448 */
[--C-:B------:R-:W-:Y:S01]  /*2470*/  FFMA R67, R67, UR8, -R44.reuse ;  /* 0x0000000843437c23 */ /* 0x100fe2000800082c */
[----:B------:R-:W-:Y:S01]  /*2480*/  IMAD.IADD R4, R4, 0x1, R31 ;  /* 0x0000000104047824 */ /* 0x000fe200078e021f */
[----:B------:R-:W-:Y:S01]  /*2490*/  PRMT R76, R27, 0x7710, RZ ;  /* 0x000077101b4c7816 */ /* 0x000fe200000000ff */
[----:B------:R2:W-:Y:S01]  /*24a0*/  MUFU.EX2 R31, R12 ;  /* 0x0000000c001f7308 */ /* 0x0005e20000000800 */
[----:B------:R-:W-:Y:S01]  /*24b0*/  PRMT R10, R10, 0x9910, RZ ;  /* 0x000099100a0a7816 */ /* 0x000fe200000000ff */
[----:B------:R-:W-:Y:S01]  /*24c0*/  FFMA R87, R87, UR8, -R44 ;  /* 0x0000000857577c23 */ /* 0x000fe2000800082c */
[----:B------:R-:W-:Y:S01]  /*24d0*/  PRMT R27, R4, 0x9910, RZ ;  /* 0x00009910041b7816 */ /* 0x000fe200000000ff */
[----:B------:R-:W-:Y:S02]  /*24e0*/  IMAD.IADD R15, R15, 0x1, R76 ;  /* 0x000000010f0f7824 */ /* 0x000fe400078e024c */
[----:B------:R-:W-:Y:S01]  /*24f0*/  FFMA R86, R86, UR8, -R44 ;  /* 0x0000000856567c23 */ /* 0x000fe2000800082c */
[----:B------:R-:W-:-:S02]  /*2500*/  IMAD.MOV.U32 R4, RZ, RZ, R10 ;  /* 0x000000ffff047224 */ /* 0x000fc400078e000a */
[--C-:B------:R-:W-:Y:S01]  /*2510*/  FFMA R70, R70, UR8, -R44.reuse ;  /* 0x0000000846467c23 */ /* 0x100fe2000800082c */
[----:B------:R1:W-:Y:S01]  /*2520*/  MUFU.EX2 R72, R11 ;  /* 0x0000000b00487308 */ /* 0x0003e20000000800 */
[----:B------:R-:W-:Y:S01]  /*2530*/  PRMT R15, R15, 0x8880, RZ ;  /* 0x000088800f0f7816 */ /* 0x000fe200000000ff */
[--C-:B------:R-:W-:Y:S01]  /*2540*/  FFMA R83, R83, UR8, -R44.reuse ;  /* 0x0000000853537c23 */ /* 0x100fe2000800082c */
[----:B------:R-:W-:Y:S01]  /*2550*/  LEA R27, R4, R27, 0x4 ;  /* 0x0000001b041b7211 */ /* 0x000fe200078e20ff */
[----:B------:R-:W-:Y:S01]  /*2560*/  FFMA R82, R82, UR8, -R44 ;  /* 0x0000000852527c23 */ /* 0x000fe2000800082c */
[----:B--2---:R-:W-:Y:S01]  /*2570*/  SHF.R.S32.HI R12, RZ, 0x2, R9 ;  /* 0x00000002ff0c7819 */ /* 0x004fe20000011409 */
[----:B------:R-:W-:Y:S01]  /*2580*/  IMAD.MOV.U32 R4, RZ, RZ, R15 ;  /* 0x000000ffff047224 */ /* 0x000fe200078e000f */
[----:B------:R-:W-:Y:S01]  /*2590*/  LEA.HI R15, R8, R5, RZ, 0x1d ;  /* 0x00000005080f7211 */ /* 0x000fe200078fe8ff */
[----:B------:R-:W-:Y:S01]  /*25a0*/  IMAD.MOV.U32 R9, RZ, RZ, RZ ;  /* 0x000000ffff097224 */ /* 0x000fe200078e00ff */
[----:B------:R-:W-:Y:S01]  /*25b0*/  LOP3.LUT R5, R12, 0xffff, RZ, 0xc0, !PT ;  /* 0x0000ffff0c057812 */ /* 0x000fe200078ec0ff */
[----:B------:R-:W-:Y:S01]  /*25c0*/  IMAD R4, R27, 0x8, R4 ;  /* 0x000000081b047824 */ /* 0x000fe200078e0204 */
[----:B------:R-:W2:Y:S01]  /*25d0*/  MUFU.EX2 R13, R34 ;  /* 0x00000022000d7308 */ /* 0x000ea20000000800 */
[----:B------:R-:W-:Y:S01]  /*25e0*/  FFMA R27, R46, UR8, -R44 ;  /* 0x000000082e1b7c23 */ /* 0x000fe2000800082c */
[----:B------:R-:W-:Y:S01]  /*25f0*/  SHF.R.U32.HI R7, RZ, 0x5, R5 ;  /* 0x00000005ff077819 */ /* 0x000fe20000011605 */
[----:B------:R-:W-:-:S02]  /*2600*/  IMAD.SHL.U32 R4, R4, 0x8, RZ ;  /* 0x0000000804047824 */ /* 0x000fc400078e00ff */
[--C-:B------:R-:W-:Y:S01]  /*2610*/  FFMA R71, R71, UR8, -R44.reuse ;  /* 0x0000000847477c23 */ /* 0x100fe2000800082c */
[--C-:B------:R-:W-:Y:S01]  /*2620*/  FFMA R79, R79, UR8, -R44.reuse ;  /* 0x000000084f4f7c23 */ /* 0x100fe2000800082c */
[----:B------:R-:W-:Y:S01]  /*2630*/  LOP3.LUT R7, R7, 0x7, RZ, 0xc0, !PT ;  /* 0x0000000707077812 */ /* 0x000fe200078ec0ff */
[----:B------:R-:W-:Y:S01]  /*2640*/  FFMA R78, R78, UR8, -R44 ;  /* 0x000000084e4e7c23 */ /* 0x000fe2000800082c */
[----:B------:R-:W-:Y:S01]  /*2650*/  IADD3 R4, R4, UR4, R4 ;  /* 0x0000000404047c10 */ /* 0x000fe2000fffe004 */
[----:B------:R-:W2:Y:S01]  /*2660*/  MUFU.EX2 R38, R38 ;  /* 0x0000002600267308 */ /* 0x000ea20000000800 */
[--C-:B------:R-:W-:Y:S01]  /*2670*/  FFMA R74, R74, UR8, -R44.reuse ;  /* 0x000000084a4a7c23 */ /* 0x100fe2000800082c */
[----:B------:R-:W-:Y:S02]  /*2680*/  IMAD.IADD R7, R12, 0x1, R7 ;  /* 0x000000010c077824 */ /* 0x000fe400078e0207 */
[----:B------:R-:W-:Y:S01]  /*2690*/  FFMA R75, R75, UR8, -R44 ;  /* 0x000000084b4b7c23 */ /* 0x000fe2000800082c */
[----:B------:R-:W-:-:S02]  /*26a0*/  VIADD R10, R4, 0x18420 ;  /* 0x00018420040a7836 */ /* 0x000fc40000000000 */
[C---:B------:R-:W-:Y:S01]  /*26b0*/  VIADD R5, R4.reuse, 0x18400 ;  /* 0x0001840004057836 */ /* 0x040fe20000000000 */
[----:B------:R-:W-:Y:S01]  /*26c0*/  LOP3.LUT R7, R7, 0xfff8, RZ, 0xc0, !PT ;  /* 0x0000fff807077812 */ /* 0x000fe200078ec0ff */
[----:B------:R-:W-:Y:S01]  /*26d0*/  MUFU.EX2 R25, R25 ;  /* 0x0000001900197308 */ /* 0x000fe20000000800 */
[----:B-1----:R-:W-:Y:S01]  /*26e0*/  SHF.R.U32.HI R11, RZ, 0x3, R10 ;  /* 0x00000003ff0b7819 */ /* 0x002fe2000001160a */
[----:B------:R-:W-:Y:S01]  /*26f0*/  VIADD R46, R4, 0x18460 ;  /* 0x00018460042e7836 */ /* 0x000fe20000000000 */
[----:B------:R-:W-:Y:S02]  /*2700*/  SHF.R.U32.HI R8, RZ, 0x3, R5 ;  /* 0x00000003ff087819 */ /* 0x000fe40000011605 */
[----:B------:R-:W-:Y:S01]  /*2710*/  LOP3.LUT R10, R10, 0x70, R11, 0x78, !PT ;  /* 0x000000700a0a7812 */ /* 0x000fe200078e780b */
[----:B------:R-:W-:Y:S01]  /*2720*/  FFMA R11, R47, UR8, -R44 ;  /* 0x000000082f0b7c23 */ /* 0x000fe2000800082c */
[----:B------:R-:W-:Y:S01]  /*2730*/  IADD3 R7, RZ, -R7, RZ ;  /* 0x80000007ff077210 */ /* 0x000fe20007ffe0ff */
[----:B------:R-:W1:Y:S01]  /*2740*/  MUFU.EX2 R34, R42 ;  /* 0x0000002a00227308 */ /* 0x000e620000000800 */
[----:B------:R-:W-:-:S02]  /*2750*/  LOP3.LUT R8, R5, 0x70, R8, 0x78, !PT ;  /* 0x0000007005087812 */ /* 0x000fc400078e7808 */
[----:B------:R-:W-:Y:S02]  /*2760*/  PRMT R7, R7, 0x7710, RZ ;  /* 0x0000771007077816 */ /* 0x000fe400000000ff */
[----:B------:R-:W-:Y:S02]  /*2770*/  MOV R77, R8 ;  /* 0x00000008004d7202 */ /* 0x000fe40000000f00 */
[----:B------:R-:W-:Y:S01]  /*2780*/  IADD3 R8, P2, R8, 0x4000, RZ ;  /* 0x0000400008087810 */ /* 0x000fe20007f5e0ff */
[----:B------:R1:W-:Y:S01]  /*2790*/  MUFU.EX2 R76, R11 ;  /* 0x0000000b004c7308 */ /* 0x0003e20000000800 */
[----:B------:R-:W-:Y:S01]  /*27a0*/  IMAD.IADD R12, R12, 0x1, R7 ;  /* 0x000000010c0c7824 */ /* 0x000fe200078e0207 */
[----:B------:R-:W-:Y:S02]  /*27b0*/  PRMT R7, R15, 0x8880, RZ ;  /* 0x000088800f077816 */ /* 0x000fe400000000ff */
[----:B------:R-:W-:Y:S01]  /*27c0*/  IMAD.X R9, RZ, RZ, RZ, P2 ;  /* 0x000000ffff097224 */ /* 0x000fe200010e06ff */
[----:B------:R-:W-:-:S02]  /*27d0*/  F2FP.BF16.F32.PACK_AB R44, R23, R20 ;  /* 0x00000014172c723e */ /* 0x000fc400000010ff */
[----:B------:R-:W-:Y:S01]  /*27e0*/  SHF.R.S32.HI R7, RZ, 0x5, R7 ;  /* 0x00000005ff077819 */ /* 0x000fe20000011407 */
[----:B------:R-:W-:Y:S01]  /*27f0*/  MUFU.EX2 R18, R18 ;  /* 0x0000001200127308 */ /* 0x000fe20000000800 */
[----:B-1----:R-:W-:Y:S01]  /*2800*/  IMAD.MOV.U32 R11, RZ, RZ, RZ ;  /* 0x000000ffff0b7224 */ /* 0x002fe200078e00ff */
[----:B------:R-:W-:Y:S01]  /*2810*/  MOV R85, R8 ;  /* 0x0000000800557202 */ /* 0x000fe20000000f00 */
[----:B------:R-:W-:Y:S01]  /*2820*/  FADD R8, RZ, R26 ;  /* 0x0000001aff087221 */ /* 0x000fe20000000000 */
[----:B------:R-:W-:Y:S01]  /*2830*/  PRMT R9, R12, 0x9910, RZ ;  /* 0x000099100c097816 */ /* 0x000fe200000000ff */
[----:B---3--:R-:W-:Y:S01]  /*2840*/  FADD R12, RZ, R64 ;  /* 0x00000040ff0c7221 */ /* 0x008fe20000000000 */
[----:B------:R-:W-:Y:S02]  /*2850*/  MOV R80, R10 ;  /* 0x0000000a00507202 */ /* 0x000fe40000000f00 */
[----:B------:R-:W-:Y:S01]  /*2860*/  IADD3 R10, P2, R10, 0x4000, RZ ;  /* 0x000040000a0a7810 */ /* 0x000fe20007f5e0ff */
[----:B------:R-:W-:Y:S01]  /*2870*/  IMAD R6, R6, 0x40, R9 ;  /* 0x0000004006067824 */ /* 0x000fe200078e0209 */
[----:B------:R-:W-:Y:S01]  /*2880*/  PRMT R7, R7, 0x9910, RZ ;  /* 0x0000991007077816 */ /* 0x000fe200000000ff */
[----:B------:R1:W3:Y:S01]  /*2890*/  MUFU.EX2 R73, R43 ;  /* 0x0000002b00497308 */ /* 0x0002e20000000800 */
[----:B------:R-:W-:Y:S01]  /*28a0*/  SHF.R.U32.HI R47, RZ, 0x3, R46 ;  /* 0x00000003ff2f7819 */ /* 0x000fe2000001162e */
[----:B------:R-:W-:Y:S01]  /*28b0*/  IMAD.X R11, RZ, RZ, RZ, P2 ;  /* 0x000000ffff0b7224 */ /* 0x000fe200010e06ff */
[----:B------:R-:W-:Y:S01]  /*28c0*/  IADD3 R42, R4, 0x18440, RZ ;  /* 0x00018440042a7810 */ /* 0x000fe20007ffe0ff */
[----:B------:R-:W-:-:S02]  /*28d0*/  IMAD.MOV.U32 R9, RZ, RZ, R7 ;  /* 0x000000ffff097224 */ /* 0x000fc400078e0007 */
[C---:B------:R-:W-:Y:S01]  /*28e0*/  FADD R7, R29.reuse, R8 ;  /* 0x000000081d077221 */ /* 0x040fe20000000000 */
[----:B------:R-:W-:Y:S01]  /*28f0*/  F2FP.BF16.F32.PACK_AB R8, R29, R26 ;  /* 0x0000001a1d08723e */ /* 0x000fe200000010ff */
[----:B-----5:R-:W-:Y:S01]  /*2900*/  FADD R26, R69, R12 ;  /* 0x0000000c451a7221 */ /* 0x020fe20000000000 */
[----:B------:R-:W-:Y:S01]  /*2910*/  MOV R88, R10 ;  /* 0x0000000a00587202 */ /* 0x000fe20000000f00 */
[----:B------:R-:W-:Y:S01]  /*2920*/  @!P1 IMAD.MOV.U32 R10, RZ, RZ, 0x1 ;  /* 0x00000001ff0a9424 */ /* 0x000fe200078e00ff */
[----:B------:R-:W-:Y:S01]  /*2930*/  MUFU.EX2 R21, R21 ;  /* 0x0000001500157308 */ /* 0x000fe20000000800 */
[----:B----4-:R-:W-:Y:S01]  /*2940*/  FADD R11, R45, R26 ;  /* 0x0000001a2d0b7221 */ /* 0x010fe20000000000 */
[----:B------:R-:W-:Y:S01]  /*2950*/  IMAD R6, R9, 0x10, R6 ;  /* 0x0000001009067824 */ /* 0x000fe200078e0206 */
[----:B------:R4:W-:Y:S01]  /*2960*/  @!P1 SYNCS.ARRIVE.TRANS64.ART0 RZ, [UR4+0x18], R10 ;  /* 0x0000180affff99a7 */ /* 0x0009e20008500004 */
[----:B------:R-:W-:Y:S01]  /*2970*/  F2FP.BF16.F32.PACK_AB R9, R69, R64 ;  /* 0x000000404509723e */ /* 0x000fe200000010ff */
[C---:B------:R-:W-:Y:S01]  /*2980*/  FADD R26, R68.reuse, R11 ;  /* 0x0000000b441a7221 */ /* 0x040fe20000000000 */
[----:B------:R-:W-:-:S02]  /*2990*/  F2FP.BF16.F32.PACK_AB R11, R68, R45 ;  /* 0x0000002d440b723e */ /* 0x000fc400000010ff */
[----:B------:R-:W5:Y:S01]  /*29a0*/  MUFU.EX2 R27, R27 ;  /* 0x0000001b001b7308 */ /* 0x000f620000000800 */
[----:B--2---:R-:W-:Y:S01]  /*29b0*/  FADD R15, R13, R26 ;  /* 0x0000001a0d0f7221 */ /* 0x004fe20000000000 */
[----:B------:R-:W-:Y:S01]  /*29c0*/  F2FP.BF16.F32.PACK_AB R13, R72, R13 ;  /* 0x0000000d480d723e */ /* 0x000fe200000010ff */
[----:B----4-:R-:W-:Y:S01]  /*29d0*/  FADD R10, R28, R7 ;  /* 0x000000071c0a7221 */ /* 0x010fe20000000000 */
[----:B------:R-:W-:Y:S01]  /*29e0*/  LOP3.LUT R46, R46, 0x70, R47, 0x78, !PT ;  /* 0x000000702e2e7812 */ /* 0x000fe200078e782f */
[----:B------:R-:W-:Y:S01]  /*29f0*/  FADD R15, R72, R15 ;  /* 0x0000000f480f7221 */ /* 0x000fe20000000000 */
[----:B------:R-:W-:Y:S02]  /*2a00*/  IMAD.MOV.U32 R47, RZ, RZ, RZ ;  /* 0x000000ffff2f7224 */ /* 0x000fe400078e00ff */
[C---:B------:R-:W-:Y:S01]  /*2a10*/  FADD R7, R33.reuse, R10 ;  /* 0x0000000a21077221 */ /* 0x040fe20000000000 */
[----:B------:R-:W-:Y:S01]  /*2a20*/  MUFU.EX2 R24, R24 ;  /* 0x0000001800187308 */ /* 0x000fe20000000800 */
[----:B------:R-:W-:Y:S01]  /*2a30*/  FADD R26, R38, R15 ;  /* 0x0000000f261a7221 */ /* 0x000fe20000000000 */
[----:B------:R-:W-:Y:S01]  /*2a40*/  F2FP.BF16.F32.PACK_AB R10, R33, R28 ;  /* 0x0000001c210a723e */ /* 0x000fe200000010ff */
[----:B------:R-:W-:Y:S01]  /*2a50*/  FADD R12, R14, R7 ;  /* 0x000000070e0c7221 */ /* 0x000fe20000000000 */
[----:B-1----:R-:W-:Y:S01]  /*2a60*/  SHF.R.U32.HI R43, RZ, 0x3, R42 ;  /* 0x00000003ff2b7819 */ /* 0x002fe2000001162a */
[----:B------:R-:W-:Y:S01]  /*2a70*/  FADD R15, R31, R26 ;  /* 0x0000001a1f0f7221 */ /* 0x000fe20000000000 */
[----:B------:R-:W-:Y:S01]  /*2a80*/  MOV R84, R46 ;  /* 0x0000002e00547202 */ /* 0x000fe20000000f00 */
[----:B------:R-:W-:Y:S01]  /*2a90*/  FADD R7, R17, R12 ;  /* 0x0000000c11077221 */ /* 0x000fe20000000000 */
[----:B------:R-:W-:Y:S01]  /*2aa0*/  MUFU.EX2 R35, R35 ;  /* 0x0000002300237308 */ /* 0x000fe20000000800 */
[----:B------:R-:W-:Y:S01]  /*2ab0*/  FADD R26, R34, R15 ;  /* 0x0000000f221a7221 */ /* 0x000fe20000000000 */
[----:B------:R1:W-:Y:S01]  /*2ac0*/  STSM.16.M88.4 [R77], R8 ;  /* 0x000000084d007844 */ /* 0x0003e20000000200 */
[----:B------:R-:W-:Y:S01]  /*2ad0*/  FADD R12, R16, R7 ;  /* 0x00000007100c7221 */ /* 0x000fe20000000000 */
[----:B------:R-:W-:Y:S01]  /*2ae0*/  LOP3.LUT R42, R42, 0x70, R43, 0x78, !PT ;  /* 0x000000702a2a7812 */ /* 0x000fe200078e782b */
[----:B---3--:R-:W-:Y:S01]  /*2af0*/  FADD R26, R73, R26 ;  /* 0x0000001a491a7221 */ /* 0x008fe20000000000 */
[----:B------:R-:W-:-:S02]  /*2b00*/  IMAD.MOV.U32 R43, RZ, RZ, RZ ;  /* 0x000000ffff2b7224 */ /* 0x000fc400078e00ff */
[----:B------:R-:W-:Y:S01]  /*2b10*/  FADD R7, R19, R12 ;  /* 0x0000000c13077221 */ /* 0x000fe20000000000 */
[----:B------:R-:W1:Y:S01]  /*2b20*/  MUFU.EX2 R50, R50 ;  /* 0x0000003200327308 */ /* 0x000e620000000800 */
[----:B-----5:R-:W-:Y:S01]  /*2b30*/  FADD R15, R27, R26 ;  /* 0x0000001a1b0f7221 */ /* 0x020fe20000000000 */
[----:B------:R-:W-:Y:S01]  /*2b40*/  IADD3 R46, P2, R46, 0x4000, RZ ;  /* 0x000040002e2e7810 */ /* 0x000fe20007f5e0ff */
[----:B------:R-:W-:Y:S01]  /*2b50*/  FADD R12, R20, R7 ;  /* 0x00000007140c7221 */ /* 0x000fe20000000000 */
[----:B------:R-:W-:Y:S01]  /*2b60*/  MOV R81, R42 ;  /* 0x0000002a00517202 */ /* 0x000fe20000000f00 */
[----:B------:R-:W-:Y:S01]  /*2b70*/  FADD R15, R76, R15 ;  /* 0x0000000f4c0f7221 */ /* 0x000fe20000000000 */
[----:B------:R-:W-:Y:S01]  /*2b80*/  IADD3.X R47, RZ, RZ, RZ, P2, !PT ;  /* 0x000000ffff2f7210 */ /* 0x000fe200017fe4ff */
[----:B------:R-:W-:Y:S01]  /*2b90*/  FADD R7, R23, R12 ;  /* 0x0000000c17077221 */ /* 0x000fe20000000000 */
[----:B------:R-:W-:Y:S01]  /*2ba0*/  MUFU.EX2 R30, R30 ;  /* 0x0000001e001e7308 */ /* 0x000fe20000000800 */
[----:B------:R-:W-:-:S02]  /*2bb0*/  IADD3 R42, P3, R42, 0x4000, RZ ;  /* 0x000040002a2a7810 */ /* 0x000fc40007f7e0ff */
[----:B------:R-:W-:Y:S01]  /*2bc0*/  FADD R12, R22, R7 ;  /* 0x00000007160c7221 */ /* 0x000fe20000000000 */
[----:B------:R-:W-:Y:S02]  /*2bd0*/  MOV R90, R46 ;  /* 0x0000002e005a7202 */ /* 0x000fe40000000f00 */
[C---:B------:R-:W-:Y:S01]  /*2be0*/  F2FP.BF16.F32.PACK_AB R46, R25.reuse, R22 ;  /* 0x00000016192e723e */ /* 0x040fe200000010ff */
[----:B------:R-:W-:Y:S01]  /*2bf0*/  FADD R7, R25, R12 ;  /* 0x0000000c19077221 */ /* 0x000fe20000000000 */
[----:B------:R-:W2:Y:S01]  /*2c00*/  MUFU.EX2 R51, R51 ;  /* 0x0000003300337308 */ /* 0x000ea20000000800 */
[----:B-1----:R-:W-:Y:S01]  /*2c10*/  FADD R10, R50, R15 ;  /* 0x0000000f320a7221 */ /* 0x002fe20000000000 */
[----:B------:R-:W-:Y:S01]  /*2c20*/  F2FP.BF16.F32.PACK_AB R15, R31, R38 ;  /* 0x000000261f0f723e */ /* 0x000fe200000010ff */
[----:B------:R-:W-:Y:S01]  /*2c30*/  FADD R12, R18, R7 ;  /* 0x00000007120c7221 */ /* 0x000fe20000000000 */
[----:B------:R-:W-:Y:S01]  /*2c40*/  F2FP.BF16.F32.PACK_AB R45, R73, R34 ;  /* 0x00000022492d723e */ /* 0x000fe200000010ff */
[----:B------:R-:W-:Y:S01]  /*2c50*/  IMAD.X R43, RZ, RZ, RZ, P3 ;  /* 0x000000ffff2b7224 */ /* 0x000fe200018e06ff */
[----:B------:R-:W-:Y:S01]  /*2c60*/  F2FP.BF16.F32.PACK_AB R47, R76, R27 ;  /* 0x0000001b4c2f723e */ /* 0x000fe200000010ff */
[----:B------:R-:W-:Y:S01]  /*2c70*/  FADD R7, R21, R12 ;  /* 0x0000000c15077221 */ /* 0x000fe20000000000 */
[----:B------:R-:W1:Y:S01]  /*2c80*/  MUFU.EX2 R39, R39 ;  /* 0x0000002700277308 */ /* 0x000e620000000800 */
[----:B------:R-:W-:-:S02]  /*2c90*/  F2FP.BF16.F32.PACK_AB R12, R17, R14 ;  /* 0x0000000e110c723e */ /* 0x000fc400000010ff */
[----:B------:R-:W-:Y:S01]  /*2ca0*/  FADD R20, R24, R7 ;  /* 0x0000000718147221 */ /* 0x000fe20000000000 */
[----:B------:R-:W-:Y:S02]  /*2cb0*/  F2FP.BF16.F32.PACK_AB R14, R19, R16 ;  /* 0x00000010130e723e */ /* 0x000fe400000010ff */
[----:B------:R-:W-:Y:S01]  /*2cc0*/  MOV R89, R42 ;  /* 0x0000002a00597202 */ /* 0x000fe20000000f00 */
[----:B------:R-:W-:Y:S01]  /*2cd0*/  FADD R7, R35, R20 ;  /* 0x0000001423077221 */ /* 0x000fe20000000000 */
[----:B------:R-:W3:Y:S01]  /*2ce0*/  MUFU.EX2 R54, R54 ;  /* 0x0000003600367308 */ /* 0x000ee20000000800 */
[C---:B--2---:R-:W-:Y:S01]  /*2cf0*/  FADD R9, R51.reuse, R10 ;  /* 0x0000000a33097221 */ /* 0x044fe20000000000 */
[----:B------:R2:W-:Y:S01]  /*2d00*/  STSM.16.M88.4 [R80], R12 ;  /* 0x0000000c50007844 */ /* 0x0005e20000000200 */
[----:B------:R-:W-:Y:S01]  /*2d10*/  FADD R8, R30, R7 ;  /* 0x000000071e087221 */ /* 0x000fe20000000000 */
[----:B------:R-:W-:Y:S02]  /*2d20*/  F2FP.BF16.F32.PACK_AB R17, R51, R50 ;  /* 0x000000323311723e */ /* 0x000fe400000010ff */
[----:B------:R-:W-:Y:S01]  /*2d30*/  STSM.16.M88.4 [R81], R44 ;  /* 0x0000002c51007844 */ /* 0x000fe20000000200 */
[----:B------:R-:W-:Y:S01]  /*2d40*/  PLOP3.LUT P2, PT, PT, PT, UP0, 0x80, 0x0 ;  /* 0x000000000000781c */ /* 0x000fe20003f4f008 */
[----:B------:R-:W4:Y:S01]  /*2d50*/  MUFU.EX2 R48, R48 ;  /* 0x0000003000307308 */ /* 0x000f220000000800 */
[----:B-1----:R-:W-:-:S07]  /*2d60*/  FADD R7, R39, R8 ;  /* 0x0000000827077221 */ /* 0x002fce0000000000 */
[----:B------:R-:W1:Y:S01]  /*2d70*/  MUFU.EX2 R55, R55 ;  /* 0x0000003700377308 */ /* 0x000e620000000800 */
[----:B---3--:R-:W-:-:S07]  /*2d80*/  FADD R10, R54, R9 ;  /* 0x00000009360a7221 */ /* 0x008fce0000000000 */
[----:B------:R-:W3:Y:S01]  /*2d90*/  MUFU.EX2 R53, R53 ;  /* 0x0000003500357308 */ /* 0x000ee20000000800 */
[----:B----4-:R-:W-:-:S07]  /*2da0*/  FADD R8, R48, R7 ;  /* 0x0000000730087221 */ /* 0x010fce0000000000 */
[----:B------:R-:W4:Y:S01]  /*2db0*/  MUFU.EX2 R58, R58 ;  /* 0x0000003a003a7308 */ /* 0x000f220000000800 */
[C---:B-1----:R-:W-:Y:S01]  /*2dc0*/  FADD R9, R55.reuse, R10 ;  /* 0x0000000a37097221 */ /* 0x042fe20000000000 */
[----:B------:R-:W-:-:S06]  /*2dd0*/  F2FP.BF16.F32.PACK_AB R19, R55, R54 ;  /* 0x000000363713723e */ /* 0x000fcc00000010ff */
[----:B------:R-:W1:Y:S01]  /*2de0*/  MUFU.EX2 R32, R32 ;  /* 0x0000002000207308 */ /* 0x000e620000000800 */
[----:B---3--:R-:W-:Y:S01]  /*2df0*/  FADD R7, R53, R8 ;  /* 0x0000000835077221 */ /* 0x008fe20000000000 */
[----:B------:R-:W-:-:S06]  /*2e00*/  F2FP.BF16.F32.PACK_AB R8, R39, R30 ;  /* 0x0000001e2708723e */ /* 0x000fcc00000010ff */
[----:B------:R-:W3:Y:S01]  /*2e10*/  MUFU.EX2 R59, R59 ;  /* 0x0000003b003b7308 */ /* 0x000ee20000000800 */
[----:B----4-:R-:W-:-:S07]  /*2e20*/  FADD R10, R58, R9 ;  /* 0x000000093a0a7221 */ /* 0x010fce0000000000 */
[----:B------:R-:W4:Y:S01]  /*2e30*/  MUFU.EX2 R37, R37 ;  /* 0x0000002500257308 */ /* 0x000f220000000800 */
[----:B-1----:R-:W-:-:S07]  /*2e40*/  FADD R16, R32, R7 ;  /* 0x0000000720107221 */ /* 0x002fce0000000000 */
[----:B------:R-:W2:Y:S01]  /*2e50*/  MUFU.EX2 R62, R62 ;  /* 0x0000003e003e7308 */ /* 0x000ea20000000800 */
[----:B---3--:R-:W-:Y:S01]  /*2e60*/  FADD R9, R59, R10 ;  /* 0x0000000a3b097221 */ /* 0x008fe20000000000 */
[----:B------:R-:W-:-:S06]  /*2e70*/  F2FP.BF16.F32.PACK_AB R10, R53, R48 ;  /* 0x00000030350a723e */ /* 0x000fcc00000010ff */
[----:B------:R-:W1:Y:S01]  /*2e80*/  MUFU.EX2 R36, R36 ;  /* 0x0000002400247308 */ /* 0x000e620000000800 */
[----:B----4-:R-:W-:Y:S01]  /*2e90*/  FADD R7, R37, R16 ;  /* 0x0000001025077221 */ /* 0x010fe20000000000 */
[----:B------:R-:W-:Y:S02]  /*2ea0*/  F2FP.BF16.F32.PACK_AB R16, R21, R18 ;  /* 0x000000121510723e */ /* 0x000fe400000010ff */
[----:B------:R-:W3:Y:S01]  /*2eb0*/  S2R R21, SR_CTAID.X ;  /* 0x0000000000157919 */ /* 0x000ee20000002500 */
[----:B------:R-:W-:Y:S02]  /*2ec0*/  F2FP.BF16.F32.PACK_AB R18, R35, R24 ;  /* 0x000000182312723e */ /* 0x000fe400000010ff */
[----:B------:R-:W-:Y:S01]  /*2ed0*/  F2FP.BF16.F32.PACK_AB R32, R37, R32 ;  /* 0x000000202520723e */ /* 0x000fe200000010ff */
[----:B------:R-:W4:Y:S01]  /*2ee0*/  MUFU.EX2 R63, R63 ;  /* 0x0000003f003f7308 */ /* 0x000f220000000800 */
[----:B--2---:R-:W-:Y:S01]  /*2ef0*/  FADD R14, R62, R9 ;  /* 0x000000093e0e7221 */ /* 0x004fe20000000000 */
[----:B------:R-:W-:Y:S01]  /*2f00*/  F2FP.BF16.F32.PACK_AB R9, R59, R58 ;  /* 0x0000003a3b09723e */ /* 0x000fe200000010ff */
[----:B------:R-:W-:Y:S05]  /*2f10*/  STSM.16.M88.4 [R84], R16 ;  /* 0x0000001054007844 */ /* 0x000fea0000000200 */
[----:B------:R-:W2:Y:S01]  /*2f20*/  MUFU.EX2 R41, R41 ;  /* 0x0000002900297308 */ /* 0x000ea20000000800 */
[----:B-1----:R-:W-:-:S07]  /*2f30*/  FADD R12, R36, R7 ;  /* 0x00000007240c7221 */ /* 0x002fce0000000000 */
[----:B------:R-:W1:Y:S01]  /*2f40*/  MUFU.EX2 R66, R66 ;  /* 0x0000004200427308 */ /* 0x000e620000000800 */
[----:B----4-:R-:W-:-:S07]  /*2f50*/  FADD R11, R63, R14 ;  /* 0x0000000e3f0b7221 */ /* 0x010fce0000000000 */
[----:B------:R-:W4:Y:S01]  /*2f60*/  MUFU.EX2 R40, R40 ;  /* 0x0000002800287308 */ /* 0x000f220000000800 */
[C---:B--2---:R-:W-:Y:S01]  /*2f70*/  FADD R7, R41.reuse, R12 ;  /* 0x0000000c29077221 */ /* 0x044fe20000000000 */
[----:B------:R-:W-:-:S06]  /*2f80*/  F2FP.BF16.F32.PACK_AB R34, R41, R36 ;  /* 0x000000242922723e */ /* 0x000fcc00000010ff */
[----:B------:R-:W2:Y:S01]  /*2f90*/  MUFU.EX2 R67, R67 ;  /* 0x0000004300437308 */ /* 0x000ea20000000800 */
[----:B-1----:R-:W-:Y:S01]  /*2fa0*/  FADD R14, R66, R11 ;  /* 0x0000000b420e7221 */ /* 0x002fe20000000000 */
[----:B------:R-:W-:-:S05]  /*2fb0*/  F2FP.BF16.F32.PACK_AB R11, R63, R62 ;  /* 0x0000003e3f0b723e */ /* 0x000fca00000010ff */
[----:B------:R1:W-:Y:S01]  /*2fc0*/  STSM.16.M88.4 [R85], R8 ;  /* 0x0000000855007844 */ /* 0x0003e20000000200 */
[----:B------:R-:W5:Y:S01]  /*2fd0*/  MUFU.EX2 R49, R49 ;  /* 0x0000003100317308 */ /* 0x000f620000000800 */
[----:B----4-:R-:W-:-:S07]  /*2fe0*/  FADD R12, R40, R7 ;  /* 0x00000007280c7221 */ /* 0x010fce0000000000 */
[----:B------:R-:W4:Y:S01]  /*2ff0*/  MUFU.EX2 R70, R70 ;  /* 0x0000004600467308 */ /* 0x000f220000000800 */
[C---:B--2---:R-:W-:Y:S01]  /*3000*/  FADD R13, R67.reuse, R14 ;  /* 0x0000000e430d7221 */ /* 0x044fe20000000000 */
[----:B------:R-:W-:-:S06]  /*3010*/  F2FP.BF16.F32.PACK_AB R33, R67, R66 ;  /* 0x000000424321723e */ /* 0x000fcc00000010ff */
[----:B------:R-:W2:Y:S01]  /*3020*/  MUFU.EX2 R52, R52 ;  /* 0x0000003400347308 */ /* 0x000ea20000000800 */
[C---:B-----5:R-:W-:Y:S01]  /*3030*/  FADD R7, R49.reuse, R12 ;  /* 0x0000000c31077221 */ /* 0x060fe20000000000 */
[----:B------:R-:W-:-:S06]  /*3040*/  F2FP.BF16.F32.PACK_AB R40, R49, R40 ;  /* 0x000000283128723e */ /* 0x000fcc00000010ff */
[----:B------:R-:W5:Y:S01]  /*3050*/  MUFU.EX2 R71, R71 ;  /* 0x0000004700477308 */ /* 0x000f620000000800 */
[----:B----4-:R-:W-:-:S07]  /*3060*/  FADD R14, R70, R13 ;  /* 0x0000000d460e7221 */ /* 0x010fce0000000000 */
[----:B------:R-:W4:Y:S01]  /*3070*/  MUFU.EX2 R57, R57 ;  /* 0x0000003900397308 */ /* 0x000f220000000800 */
[----:B--2---:R-:W-:-:S07]  /*3080*/  FADD R12, R52, R7 ;  /* 0x00000007340c7221 */ /* 0x004fce0000000000 */
[----:B------:R-:W2:Y:S01]  /*3090*/  MUFU.EX2 R74, R74 ;  /* 0x0000004a004a7308 */ /* 0x000ea20000000800 */
[C---:B-----5:R-:W-:Y:S01]  /*30a0*/  FADD R13, R71.reuse, R14 ;  /* 0x0000000e470d7221 */ /* 0x060fe20000000000 */
[----:B------:R-:W-:-:S05]  /*30b0*/  F2FP.BF16.F32.PACK_AB R35, R71, R70 ;  /* 0x000000464723723e */ /* 0x000fca00000010ff */
[----:B------:R5:W-:Y:S01]  /*30c0*/  STSM.16.M88.4 [R88], R32 ;  /* 0x0000002058007844 */ /* 0x000be20000000200 */
[----:B------:R-:W1:Y:S01]  /*30d0*/  MUFU.EX2 R75, R75 ;  /* 0x0000004b004b7308 */ /* 0x000e620000000800 */
[C---:B----4-:R-:W-:Y:S01]  /*30e0*/  FADD R7, R57.reuse, R12 ;  /* 0x0000000c39077221 */ /* 0x050fe20000000000 */
[----:B------:R-:W-:-:S06]  /*30f0*/  F2FP.BF16.F32.PACK_AB R42, R57, R52 ;  /* 0x00000034392a723e */ /* 0x000fcc00000010ff */
[----:B------:R-:W4:Y:S01]  /*3100*/  MUFU.EX2 R78, R78 ;  /* 0x0000004e004e7308 */ /* 0x000f220000000800 */
[----:B--2---:R-:W-:-:S07]  /*3110*/  FADD R12, R74, R13 ;  /* 0x0000000d4a0c7221 */ /* 0x004fce0000000000 */
[----:B------:R-:W2:Y:S01]  /*3120*/  MUFU.EX2 R79, R79 ;  /* 0x0000004f004f7308 */ /* 0x000ea20000000800 */
[C---:B-1----:R-:W-:Y:S01]  /*3130*/  FADD R13, R75.reuse, R12 ;  /* 0x0000000c4b0d7221 */ /* 0x042fe20000000000 */
[----:B------:R-:W-:-:S06]  /*3140*/  F2FP.BF16.F32.PACK_AB R41, R75, R74 ;  /* 0x0000004a4b29723e */ /* 0x000fcc00000010ff */
[----:B------:R-:W-:Y:S01]  /*3150*/  MUFU.EX2 R56, R56 ;  /* 0x0000003800387308 */ /* 0x000fe20000000800 */
[----:B----4-:R-:W-:-:S07]  /*3160*/  FADD R8, R78, R13 ;  /* 0x0000000d4e087221 */ /* 0x010fce0000000000 */
[----:B------:R-:W1:Y:S01]  /*3170*/  MUFU.EX2 R61, R61 ;  /* 0x0000003d003d7308 */ /* 0x000e620000000800 */
[C---:B--2---:R-:W-:Y:S01]  /*3180*/  F2FP.BF16.F32.PACK_AB R43, R79.reuse, R78 ;  /* 0x0000004e4f2b723e */ /* 0x044fe200000010ff */
[----:B------:R-:W-:-:S04]  /*3190*/  FADD R79, R79, R8 ;  /* 0x000000084f4f7221 */ /* 0x000fc80000000000 */
[----:B------:R5:W-:Y:S02]  /*31a0*/  STSM.16.M88.4 [R89], R40 ;  /* 0x0000002859007844 */ /* 0x000be40000000200 */
[----:B------:R-:W-:Y:S08]  /*31b0*/  MUFU.EX2 R60, R60 ;  /* 0x0000003c003c7308 */ /* 0x000ff00000000800 */
[----:B------:R-:W2:Y:S01]  /*31c0*/  MUFU.EX2 R65, R65 ;  /* 0x0000004100417308 */ /* 0x000ea20000000800 */
[----:B-1----:R-:W-:Y:S01]  /*31d0*/  F2FP.BF16.F32.PACK_AB R12, R61, R56 ;  /* 0x000000383d0c723e */ /* 0x002fe200000010ff */
[----:B------:R-:W-:Y:S01]  /*31e0*/  FADD R56, R56, R7 ;  /* 0x0000000738387221 */ /* 0x000fe20000000000 */
[----:B---3--:R-:W-:-:S03]  /*31f0*/  IMAD R7, R21, 0x80, R6 ;  /* 0x0000008015077824 */ /* 0x008fc600078e0206 */
[----:B------:R-:W-:Y:S02]  /*3200*/  FADD R61, R61, R56 ;  /* 0x000000383d3d7221 */ /* 0x000fe40000000000 */
[----:B------:R-:W-:Y:S01]  /*3210*/  MUFU.EX2 R82, R82 ;  /* 0x0000005200527308 */ /* 0x000fe20000000800 */
[C---:B------:R-:W-:Y:S02]  /*3220*/  IADD3 R8, R7.reuse, 0x8, RZ ;  /* 0x0000000807087810 */ /* 0x040fe40007ffe0ff */
[----:B------:R-:W-:Y:S01]  /*3230*/  ISETP.LT.AND P1, PT, R7, UR9, !P0 ;  /* 0x0000000907007c0c */ /* 0x000fe2000c721270 */
[----:B------:R-:W-:Y:S01]  /*3240*/  IMAD.MOV.U32 R7, RZ, RZ, RZ ;  /* 0x000000ffff077224 */ /* 0x000fe200078e00ff */
[----:B------:R-:W-:-:S03]  /*3250*/  ISETP.LT.AND P0, PT, R8, UR9, !P0 ;  /* 0x0000000908007c0c */ /* 0x000fc6000c701270 */
[----:B------:R-:W1:Y:S01]  /*3260*/  MUFU.EX2 R83, R83 ;  /* 0x0000005300537308 */ /* 0x000e620000000800 */
[----:B--2---:R-:W-:Y:S01]  /*3270*/  F2FP.BF16.F32.PACK_AB R14, R65, R60 ;  /* 0x0000003c410e723e */ /* 0x004fe200000010ff */
[----:B------:R-:W-:-:S04]  /*3280*/  FADD R60, R60, R61 ;  /* 0x0000003d3c3c7221 */ /* 0x000fc80000000000 */
[----:B------:R-:W-:Y:S02]  /*3290*/  FADD R9, R65, R60 ;  /* 0x0000003c41097221 */ /* 0x000fe40000000000 */
[----:B------:R-:W-:Y:S08]  /*32a0*/  MUFU.EX2 R86, R86 ;  /* 0x0000005600567308 */ /* 0x000ff00000000800 */
[----:B------:R-:W2:Y:S01]  /*32b0*/  MUFU.EX2 R87, R87 ;  /* 0x0000005700577308 */ /* 0x000ea20000000800 */
[----:B-1----:R-:W-:Y:S01]  /*32c0*/  F2FP.BF16.F32.PACK_AB R13, R83, R82 ;  /* 0x00000052530d723e */ /* 0x002fe200000010ff */
[----:B------:R-:W-:-:S04]  /*32d0*/  FADD R82, R82, R79 ;  /* 0x0000004f52527221 */ /* 0x000fc80000000000 */
[----:B------:R-:W-:Y:S01]  /*32e0*/  FADD R83, R83, R82 ;  /* 0x0000005253537221 */ /* 0x000fe20000000000 */
[----:B--2---:R-:W-:-:S03]  /*32f0*/  F2FP.BF16.F32.PACK_AB R15, R87, R86 ;  /* 0x00000056570f723e */ /* 0x004fc600000010ff */
[----:B------:R-:W-:Y:S02]  /*3300*/  FADD R86, R86, R83 ;  /* 0x0000005356567221 */ /* 0x000fe40000000000 */
[----:B------:R5:W-:Y:S02]  /*3310*/  STSM.16.M88.4 [R90], R12 ;  /* 0x0000000c5a007844 */ /* 0x000be40000000200 */
[----:B------:R-:W-:Y:S01]  /*3320*/  FADD R11, R87, R86 ;  /* 0x00000056570b7221 */ /* 0x000fe20000000000 */
[----:B------:R1:W-:Y:S06]  /*3330*/  MEMBAR.ALL.CTA ;  /* 0x0000000000007992 */ /* 0x0003ec0000008000 */
[----:B-1----:R-:W1:Y:S02]  /*3340*/  FENCE.VIEW.ASYNC.S ;  /* 0x00000000000073c6 */ /* 0x002e640000000000 */
[----:B-1----:R-:W-:Y:S01]  /*3350*/  NOP ;  /* 0x0000000000007918 */ /* 0x002fe20000000000 */
[----:B------:R-:W-:Y:S05]  /*3360*/  @!P2 BRA `(.L_x_13) ;  /* 0x0000002000a8a947 */ /* 0x000fea0003800000 */
[----:B-----5:R-:W-:Y:S01]  /*3370*/  IMAD.MOV.U32 R12, RZ, RZ, R3 ;  /* 0x000000ffff0c7224 */ /* 0x020fe200078e0003 */
[----:B------:R-:W-:Y:S01]  /*3380*/  UIADD3 UR9, -UR7, URZ, URZ ;  /* 0x0000003f07097290 */ /* 0x000fe2000fffe13f */
[----:B------:R-:W-:Y:S01]  /*3390*/  IMAD.MOV.U32 R13, RZ, RZ, R2 ;  /* 0x000000ffff0d7224 */ /* 0x000fe200078e0002 */
[----:B------:R-:W-:Y:S01]  /*33a0*/  UPLOP3.LUT UP0, UPT, UPT, UPT, UPT, 0x40, 0x0 ;  /* 0x000000000000789c */ /* 0x000fe20003f0e870 */
[----:B------:R-:W-:Y:S01]  /*33b0*/  IMAD.MOV.U32 R10, RZ, RZ, RZ ;  /* 0x000000ffff0a7224 */ /* 0x000fe200078e00ff */
[----:B------:R-:W-:-:S09]  /*33c0*/  ULDC UR8, c[0x0][0x480] ;  /* 0x0001200000087ab9 */ /* 0x000fd20000000800 */
.L_x_18:
[----:B-1----:R-:W1:Y:S01]  /*33d0*/  S2UR UR6, SR_CgaCtaId ;  /* 0x00000000000679c3 */ /* 0x002e620000008800 */
[----:B------:R-:W-:Y:S01]  /*33e0*/  UMOV UR4, 0x400 ;  /* 0x0000040000047882 */ /* 0x000fe20000000000 */
[----:B------:R-:W-:Y:S01]  /*33f0*/  LOP3.LUT R7, R10, 0x1, RZ, 0x3c, !PT ;  /* 0x000000010a077812 */ /* 0x000fe200078e3cff */
[----:B------:R-:W2:Y:S04]  /*3400*/  S2R R8, SR_TID.X ;  /* 0x0000000000087919 */ /* 0x000ea80000002100 */
[----:B------:R-:W-:Y:S01]  /*3410*/  IMAD.U32 R2, R7, -0x80000000, RZ ;  /* 0x8000000007027824 */ /* 0x000fe200078e00ff */
[----:B-1----:R-:W-:-:S04]  /*3420*/  ULEA UR4, UR6, UR4, 0x18 ;  /* 0x0000000406047291 */ /* 0x002fc8000f8ec03f */
[----:B------:R-:W-:Y:S02]  /*3430*/  ULEA UR6, UR5, UR4, 0xd ;  /* 0x0000000405067291 */ /* 0x000fe4000f8e683f */
[----:B------:R-:W-:Y:S02]  /*3440*/  UIADD3 UR10, UR4, 0x10400, URZ ;  /* 0x00010400040a7890 */ /* 0x000fe4000fffe03f */
[----:B------:R-:W-:Y:S01]  /*3450*/  UIADD3 UR11, UR6, 0x8400, URZ ;  /* 0x00008400060b7890 */ /* 0x000fe2000fffe03f */
[----:B------:R-:W1:Y:S01]  /*3460*/  SYNCS.PHASECHK.TRANS64.TRYWAIT P2, [UR4+0x10], R2 ;  /* 0x00001002ff0075a7 */ /* 0x000e620008040144 */
[----:B------:R-:W-:Y:S01]  /*3470*/  USHF.R.U32.HI UR10, URZ, 0x4, UR10 ;  /* 0x000000043f0a7899 */ /* 0x000fe2000801160a */
[----:B--2---:R-:W-:Y:S01]  /*3480*/  LEA.HI R14, R8, 0x1, RZ, 0x19 ;  /* 0x00000001080e7811 */ /* 0x004fe200078fc8ff */
[----:B------:R-:W-:Y:S02]  /*3490*/  USHF.R.U32.HI UR11, URZ, 0x4, UR11 ;  /* 0x000000043f0b7899 */ /* 0x000fe4000801160b */
[----:B------:R-:W-:-:S02]  /*34a0*/  ULOP3.LUT UR10, UR10, 0x3fc0, URZ, 0xc0, !UPT ;  /* 0x00003fc00a0a7892 */ /* 0x000fc4000f8ec03f */
[----:B------:R-:W-:Y:S02]  /*34b0*/  ULOP3.LUT UR11, UR11, 0x3fc0, URZ, 0xc0, !UPT ;  /* 0x00003fc00b0b7892 */ /* 0x000fe4000f8ec03f */
[----:B------:R-:W-:Y:S02]  /*34c0*/  ULOP3.LUT UR10, UR10, 0x10000, URZ, 0xfc, !UPT ;  /* 0x000100000a0a7892 */ /* 0x000fe4000f8efc3f */
[----:B------:R-:W-:Y:S01]  /*34d0*/  ULOP3.LUT UR11, UR11, 0x10000, URZ, 0xfc, !UPT ;  /* 0x000100000b0b7892 */ /* 0x000fe2000f8efc3f */
[----:B-1----:R-:W-:Y:S11]  /*34e0*/  @P2 BRA `(.L_x_14) ;  /* 0x00000000000c2947 */ /* 0x002ff60003800000 */
[----:B------:R-:W-:-:S04]  /*34f0*/  SHF.L.U32 R2, R7, 0x1f, RZ ;  /* 0x0000001f07027819 */ /* 0x000fc800000006ff */
[----:B------:R-:W1:Y:S02]  /*3500*/  SYNCS.PHASECHK.TRANS64.TRYWAIT P2, [UR4+0x10], R2 ;  /* 0x00001002ff0075a7 */ /* 0x000e640008040144 */
[----:B-1----:R-:W-:Y:S05]  /*3510*/  @!P2 BRA `(.L_x_15) ;  /* 0x000000340080a947 */ /* 0x002fea0003800000 */
.L_x_14:
[----:B------:R2:W-:Y:S01]  /*3520*/  BAR.SYNC.DEFER_BLOCKING R14, 0x100 ;  /* 0x0004000e0000751d */ /* 0x0005e20000010000 */
[----:B------:R-:W-:-:S05]  /*3530*/  IMAD.U32 R2, R10, -0x80000000, RZ ;  /* 0x800000000a027824 */ /* 0x000fca00078e00ff */
[----:B------:R-:W-:Y:S01]  /*3540*/  UMOV UR14, UR10 ;  /* 0x0000000a000e7c82 */ /* 0x000fe20008000000 */
[----:B------:R-:W-:Y:S01]  /*3550*/  UMOV UR15, 0x40000040 ;  /* 0x40000040000f7882 */ /* 0x000fe20000000000 */
[----:B------:R-:W-:Y:S01]  /*3560*/  UMOV UR12, UR11 ;  /* 0x0000000b000c7c82 */ /* 0x000fe20008000000 */
[----:B------:R-:W-:Y:S01]  /*3570*/  UMOV UR13, 0x40000040 ;  /* 0x40000040000d7882 */ /* 0x000fe20000000000 */
[----:B------:R-:W-:-:S06]  /*3580*/  WARPGROUP.ARRIVE ;  /* 0x00000000000079c5 */ /* 0x000fcc0000000000 */
[----:B------:R-:W-:Y:S01]  /*3590*/  HGMMA.64x128x16.F32.BF16 R88, gdesc[UR12], RZ, !UPT ;  /* 0x01e000000c5879f0 */ /* 0x000fe2000c7018ff */
[----:B------:R-:W-:Y:S02]  /*35a0*/  ULOP3.LUT UR14, UR10, 0x2, URZ, 0xfc, !UPT ;  /* 0x000000020a0e7892 */ /* 0x000fe4000f8efc3f */
[----:B------:R-:W-:Y:S01]  /*35b0*/  ULOP3.LUT UR12, UR11, 0x2, URZ, 0xfc, !UPT ;  /* 0x000000020b0c7892 */ /* 0x000fe2000f8efc3f */
[----:B------:R-:W-:Y:S01]  /*35c0*/  UMOV UR15, 0x40000040 ;  /* 0x40000040000f7882 */ /* 0x000fe20000000000 */
[----:B------:R-:W-:-:S07]  /*35d0*/  UMOV UR13, 0x40000040 ;  /* 0x40000040000d7882 */ /* 0x000fce0000000000 */
[----:B------:R-:W-:Y:S01]  /*35e0*/  HGMMA.64x128x16.F32.BF16 R88, gdesc[UR12], R88 ;  /* 0x01e000000c5879f0 */ /* 0x000fe20008701858 */
        /* <DEDUP_REMOVED lines=30> */
[----:B------:R-:W3:Y:S02]  /*37d0*/  SYNCS.PHASECHK.TRANS64.TRYWAIT P2, [UR4+0x20], R2 ;  /* 0x00002002ff0075a7 */ /* 0x000ee40008040144 */
[----:B--23--:R-:W-:Y:S05]  /*37e0*/  @P2 BRA `(.L_x_16) ;  /* 0x0000000000082947 */ /* 0x00cfea0003800000 */
[----:B------:R-:W2:Y:S02]  /*37f0*/  SYNCS.PHASECHK.TRANS64.TRYWAIT P2, [UR4+0x20], R2 ;  /* 0x00002002ff0075a7 */ /* 0x000ea40008040144 */
[----:B--2---:R-:W-:Y:S05]  /*3800*/  @!P2 BRA `(.L_x_17) ;  /* 0x0000003000e0a947 */ /* 0x004fea0003800000 */
.L_x_16:
[----:B------:R-:W-:Y:S01]  /*3810*/  UIADD3 UR10, UR6, 0x18400, URZ ;  /* 0x00018400060a7890 */ /* 0x000fe2000fffe03f */
[----:B------:R-:W-:Y:S01]  /*3820*/  WARPGROUP.ARRIVE ;  /* 0x00000000000079c5 */ /* 0x000fe20000000000 */
[----:B------:R-:W-:Y:S01]  /*3830*/  UIADD3 UR12, UR4, 0x400, URZ ;  /* 0x00000400040c7890 */ /* 0x000fe2000fffe03f */
[----:B------:R-:W-:Y:S01]  /*3840*/  SHF.R.U32.HI R2, RZ, 0x7, R8 ;  /* 0x00000007ff027819 */ /* 0x000fe20000011608 */
[----:B------:R-:W-:Y:S01]  /*3850*/  USHF.R.U32.HI UR11, URZ, 0x4, UR10 ;  /* 0x000000043f0b7899 */ /* 0x000fe2000801160a */
[----:B------:R-:W-:Y:S01]  /*3860*/  VIADD R22, R4, 0x18440 ;  /* 0x0001844004167836 */ /* 0x000fe20000000000 */
[----:B------:R-:W-:Y:S01]  /*3870*/  USHF.R.U32.HI UR10, URZ, 0x4, UR12 ;  /* 0x000000043f0a7899 */ /* 0x000fe2000801160c */
[----:B------:R-:W-:Y:S01]  /*3880*/  IADD3 R2, -R2, 0x4, RZ ;  /* 0x0000000402027810 */ /* 0x000fe20007ffe1ff */
[----:B------:R-:W-:Y:S01]  /*3890*/  ULOP3.LUT UR11, UR11, 0x3fc0, URZ, 0xc0, !UPT ;  /* 0x00003fc00b0b7892 */ /* 0x000fe2000f8ec03f */
[C---:B------:R-:W-:Y:S01]  /*38a0*/  VIADD R18, R4.reuse, 0x18420 ;  /* 0x0001842004127836 */ /* 0x040fe20000000000 */
[----:B------:R-:W-:Y:S01]  /*38b0*/  ULOP3.LUT UR10, UR10, 0x3fc0, URZ, 0xc0, !UPT ;  /* 0x00003fc00a0a7892 */ /* 0x000fe2000f8ec03f */
[----:B------:R-:W-:Y:S01]  /*38c0*/  SHF.R.U32.HI R23, RZ, 0x3, R22 ;  /* 0x00000003ff177819 */ /* 0x000fe20000011616 */
[----:B------:R-:W-:Y:S01]  /*38d0*/  ULOP3.LUT UR11, UR11, 0x10000, URZ, 0xfc, !UPT ;  /* 0x000100000b0b7892 */ /* 0x000fe2000f8efc3f */
[----:B------:R-:W-:Y:S01]  /*38e0*/  VIADD R152, R4, 0x18460 ;  /* 0x0001846004987836 */ /* 0x000fe20000000000 */
[----:B------:R-:W-:Y:S01]  /*38f0*/  ULOP3.LUT UR10, UR10, 0x4000000, URZ, 0xfc, !UPT ;  /* 0x040000000a0a7892 */ /* 0x000fe2000f8efc3f */
[----:B------:R-:W-:Y:S01]  /*3900*/  LOP3.LUT R22, R22, 0x70, R23, 0x78, !PT ;  /* 0x0000007016167812 */ /* 0x000fe200078e7817 */
[----:B------:R-:W-:Y:S01]  /*3910*/  UMOV UR13, 0x40000040 ;  /* 0x40000040000d7882 */ /* 0x000fe20000000000 */
[----:B------:R-:W-:Y:S01]  /*3920*/  UMOV UR15, 0x40000040 ;  /* 0x40000040000f7882 */ /* 0x000fe20000000000 */
[----:B------:R-:W-:Y:S01]  /*3930*/  IMAD.MOV.U32 R23, RZ, RZ, RZ ;  /* 0x000000ffff177224 */ /* 0x000fe200078e00ff */
[----:B------:R-:W-:Y:S01]  /*3940*/  UMOV UR12, UR11 ;  /* 0x0000000b000c7c82 */ /* 0x000fe20008000000 */
[----:B------:R-:W-:Y:S01]  /*3950*/  IADD3 R154, P4, R22, 0x4000, RZ ;  /* 0x00004000169a7810 */ /* 0x000fe20007f9e0ff */
[----:B------:R-:W-:Y:S01]  /*3960*/  UMOV UR14, UR10 ;  /* 0x0000000a000e7c82 */ /* 0x000fe20008000000 */
[----:B------:R-:W-:Y:S01]  /*3970*/  SHF.R.U32.HI R153, RZ, 0x3, R152 ;  /* 0x00000003ff997819 */ /* 0x000fe20000011698 */
[----:B------:R-:W-:Y:S01]  /*3980*/  HGMMA.64x128x16.F32.BF16 R24, gdesc[UR12].tnspB, R24, UP0 ;  /* 0x41e000000c1879f0 */ /* 0x000fe2000bf01818 */
[----:B------:R-:W-:Y:S01]  /*3990*/  UIADD3 UR14, UR10, 0x80, URZ ;  /* 0x000000800a0e7890 */ /* 0x000fe2000fffe03f */
[----:B------:R-:W-:Y:S01]  /*39a0*/  MOV R158, R22 ;  /* 0x00000016009e7202 */ /* 0x000fe20000000f00 */
[----:B------:R-:W-:Y:S01]  /*39b0*/  ULOP3.LUT UR12, UR11, 0x2, URZ, 0xfc, !UPT ;  /* 0x000000020b0c7892 */ /* 0x000fe2000f8efc3f */
[----:B------:R-:W-:Y:S01]  /*39c0*/  LOP3.LUT R152, R152, 0x70, R153, 0x78, !PT ;  /* 0x0000007098987812 */ /* 0x000fe200078e7899 */
[----:B------:R-:W-:Y:S01]  /*39d0*/  UMOV UR15, 0x40000040 ;  /* 0x40000040000f7882 */ /* 0x000fe20000000000 */
[----:B------:R-:W-:Y:S01]  /*39e0*/  UMOV UR13, 0x40000040 ;  /* 0x40000040000d7882 */ /* 0x000fe20000000000 */
[----:B------:R-:W-:Y:S01]  /*39f0*/  IMAD.MOV.U32 R153, RZ, RZ, RZ ;  /* 0x000000ffff997224 */ /* 0x000fe200078e00ff */
[----:B------:R-:W-:Y:S01]  /*3a00*/  IADD3.X R155, RZ, RZ, RZ, P4, !PT ;  /* 0x000000ffff9b7210 */ /* 0x000fe200027fe4ff */
[----:B------:R-:W-:-:S02]  /*3a10*/  UIADD3 UR9, UR9, 0x1, URZ ;  /* 0x0000000109097890 */ /* 0x000fc4000fffe03f */
[----:B------:R-:W-:Y:S01]  /*3a20*/  UPLOP3.LUT UP0, UPT, UPT, UPT, UPT, 0x80, 0x0 ;  /* 0x000000000000789c */ /* 0x000fe20003f0f070 */
[----:B------:R-:W-:Y:S01]  /*3a30*/  MOV R20, R152 ;  /* 0x0000009800147202 */ /* 0x000fe20000000f00 */
[----:B------:R-:W-:Y:S01]  /*3a40*/  HGMMA.64x128x16.F32.BF16 R24, gdesc[UR12].tnspB, R24 ;  /* 0x41e000000c1879f0 */ /* 0x000fe20008701818 */
[----:B------:R-:W-:Y:S02]  /*3a50*/  UIADD3 UR14, UR10, 0x100, URZ ;  /* 0x000001000a0e7890 */ /* 0x000fe4000fffe03f */
[----:B------:R-:W-:Y:S01]  /*3a60*/  ULOP3.LUT UR12, UR11, 0x4, URZ, 0xfc, !UPT ;  /* 0x000000040b0c7892 */ /* 0x000fe2000f8efc3f */
[----:B------:R-:W-:Y:S01]  /*3a70*/  UMOV UR15, 0x40000040 ;  /* 0x40000040000f7882 */ /* 0x000fe20000000000 */
[----:B------:R-:W-:-:S07]  /*3a80*/  UMOV UR13, 0x40000040 ;  /* 0x40000040000d7882 */ /* 0x000fce0000000000 */
[----:B------:R-:W-:Y:S01]  /*3a90*/  HGMMA.64x128x16.F32.BF16 R24, gdesc[UR12].tnspB, R24 ;  /* 0x41e000000c1879f0 */ /* 0x000fe20008701818 */
[----:B------:R-:W-:Y:S02]  /*3aa0*/  UIADD3 UR14, UR10, 0x180, URZ ;  /* 0x000001800a0e7890 */ /* 0x000fe4000fffe03f */
[----:B------:R-:W-:Y:S01]  /*3ab0*/  ULOP3.LUT UR12, UR11, 0x6, URZ, 0xfc, !UPT ;  /* 0x000000060b0c7892 */ /* 0x000fe2000f8efc3f */
[----:B------:R-:W-:Y:S01]  /*3ac0*/  UMOV UR15, 0x40000040 ;  /* 0x40000040000f7882 */ /* 0x000fe20000000000 */
[----:B------:R-:W-:-:S07]  /*3ad0*/  UMOV UR13, 0x40000040 ;  /* 0x40000040000d7882 */ /* 0x000fce0000000000 */
[----:B------:R-:W-:Y:S01]  /*3ae0*/  HGMMA.64x128x16.F32.BF16 R24, gdesc[UR12].tnspB, R24 ;  /* 0x41e000000c1879f0 */ /* 0x000fe20008701818 */
[----:B------:R-:W-:Y:S02]  /*3af0*/  UIADD3 UR14, UR10, 0x200, URZ ;  /* 0x000002000a0e7890 */ /* 0x000fe4000fffe03f */
[----:B------:R-:W-:Y:S01]  /*3b00*/  UIADD3 UR12, UR11, 0x400, URZ ;  /* 0x000004000b0c7890 */ /* 0x000fe2000fffe03f */
        /* <DEDUP_REMOVED lines=17> */
[----:B------:R-:W-:Y:S01]  /*3c20*/  HGMMA.64x128x16.F32.BF16 R24, gdesc[UR12].tnspB, R24, gsb0 ;  /* 0x41e000000c1879f0 */ /* 0x000fe20008001818 */
[----:B------:R2:W-:Y:S06]  /*3c30*/  BAR.ARV R2, 0x100 ;  /* 0x000400020000751d */ /* 0x0005ec0000002000 */
[----:B------:R-:W-:Y:S02]  /*3c40*/  WARPGROUP.DEPBAR.LE gsb0, 0x1 ;  /* 0x00008000000079c5 */ /* 0x000fe40000010100 */
[----:B-1----:R-:W-:Y:S02]  /*3c50*/  FMNMX R3, R88, R96, !PT ;  /* 0x0000006058037209 */ /* 0x002fe40007800000 */
        /* <DEDUP_REMOVED lines=14> */
[----:B--2---:R-:W-:Y:S02]  /*3d40*/  FMNMX R2, R93, R101, !PT ;  /* 0x000000655d027209 */ /* 0x004fe40007800000 */
        /* <DEDUP_REMOVED lines=47> */
[----:B------:R-:W-:-:S03]  /*4040*/  FMNMX R17, R17, R12, !PT ;  /* 0x0000000c11117209 */ /* 0x000fc60007800000 */
[----:B------:R-:W1:Y:S04]  /*4050*/  SHFL.BFLY PT, R3, R14, 0x2, 0x1f ;  /* 0x0c401f000e037f89 */ /* 0x000e6800000e0000 */
[----:B------:R-:W2:Y:S01]  /*4060*/  SHFL.BFLY PT, R2, R17, 0x2, 0x1f ;  /* 0x0c401f0011027f89 */ /* 0x000ea200000e0000 */
[----:B-1----:R-:W-:Y:S02]  /*4070*/  FMNMX R10, R14, R3, !PT ;  /* 0x000000030e0a7209 */ /* 0x002fe40007800000 */
[----:B------:R-:W-:Y:S02]  /*4080*/  MOV R14, R154 ;  /* 0x0000009a000e7202 */ /* 0x000fe40000000f00 */
[----:B--2---:R-:W-:Y:S01]  /*4090*/  FMNMX R15, R17, R2, !PT ;  /* 0x00000002110f7209 */ /* 0x004fe20007800000 */
[----:B------:R-:W1:Y:S01]  /*40a0*/  SHFL.BFLY PT, R3, R10, 0x1, 0x1f ;  /* 0x0c201f000a037f89 */ /* 0x000e6200000e0000 */
[----:B------:R-:W-:-:S03]  /*40b0*/  IMAD.MOV.U32 R17, RZ, RZ, RZ ;  /* 0x000000ffff117224 */ /* 0x000fc600078e00ff */
[----:B------:R-:W2:Y:S01]  /*40c0*/  SHFL.BFLY PT, R16, R15, 0x1, 0x1f ;  /* 0x0c201f000f107f89 */ /* 0x000ea200000e0000 */
[----:B-1----:R-:W-:Y:S02]  /*40d0*/  FMNMX R2, R10, R3, !PT ;  /* 0x000000030a027209 */ /* 0x002fe40007800000 */
[----:B--2---:R-:W-:Y:S02]  /*40e0*/  FMNMX R3, R15, R16, !PT ;  /* 0x000000100f037209 */ /* 0x004fe40007800000 */
[C---:B------:R-:W-:Y:S02]  /*40f0*/  FSETP.NEU.AND P2, PT, R2.reuse, -INF , PT ;  /* 0xff8000000200780b */ /* 0x040fe40003f4d000 */
[C---:B------:R-:W-:Y:S02]  /*4100*/  FSETP.NEU.AND P3, PT, R3.reuse, -INF , PT ;  /* 0xff8000000300780b */ /* 0x040fe40003f6d000 */
[----:B------:R-:W-:Y:S02]  /*4110*/  FSEL R16, R2, RZ, P2 ;  /* 0x000000ff02107208 */ /* 0x000fe40001000000 */
[----:B------:R-:W-:-:S02]  /*4120*/  FSEL R19, R3, RZ, P3 ;  /* 0x000000ff03137208 */ /* 0x000fc40001800000 */
[----:B------:R-:W-:Y:S01]  /*4130*/  LOP3.LUT P2, RZ, R8, 0x1f, RZ, 0xc0, !PT ;  /* 0x0000001f08ff7812 */ /* 0x000fe2000784c0ff */
[C---:B------:R-:W-:Y:S01]  /*4140*/  FADD R13, -R16.reuse, R13 ;  /* 0x0000000d100d7221 */ /* 0x040fe20000000100 */
[----:B------:R-:W-:Y:S01]  /*4150*/  FMUL R16, R16, UR8 ;  /* 0x0000000810107c20 */ /* 0x000fe20008400000 */
[----:B------:R-:W-:Y:S02]  /*4160*/  FADD R10, -R19, R12 ;  /* 0x0000000c130a7221 */ /* 0x000fe40000000100 */
[----:B------:R-:W-:Y:S01]  /*4170*/  FMUL R13, R13, UR8 ;  /* 0x000000080d0d7c20 */ /* 0x000fe20008400000 */
[--C-:B------:R-:W-:Y:S01]  /*4180*/  FFMA R88, R88, UR8, -R16.reuse ;  /* 0x0000000858587c23 */ /* 0x100fe20008000810 */
[----:B------:R-:W-:Y:S01]  /*4190*/  FMUL R10, R10, UR8 ;  /* 0x000000080a0a7c20 */ /* 0x000fe20008400000 */
[--C-:B------:R-:W-:Y:S01]  /*41a0*/  FFMA R89, R89, UR8, -R16.reuse ;  /* 0x0000000859597c23 */ /* 0x100fe20008000810 */
[--C-:B------:R-:W-:Y:S01]  /*41b0*/  FFMA R92, R92, UR8, -R16.reuse ;  /* 0x000000085c5c7c23 */ /* 0x100fe20008000810 */
[--C-:B------:R-:W-:Y:S01]  /*41c0*/  FFMA R93, R93, UR8, -R16.reuse ;  /* 0x000000085d5d7c23 */ /* 0x100fe20008000810 */
[----:B------:R1:W-:Y:S01]  /*41d0*/  MUFU.EX2 R15, R10 ;  /* 0x0000000a000f7308 */ /* 0x0003e20000000800 */
[--C-:B------:R-:W-:Y:S01]  /*41e0*/  FFMA R96, R96, UR8, -R16.reuse ;  /* 0x0000000860607c23 */ /* 0x100fe20008000810 */
[--C-:B------:R-:W-:Y:S01]  /*41f0*/  FFMA R97, R97, UR8, -R16.reuse ;  /* 0x0000000861617c23 */ /* 0x100fe20008000810 */
[--C-:B------:R-:W-:Y:S01]  /*4200*/  FFMA R100, R100, UR8, -R16.reuse ;  /* 0x0000000864647c23 */ /* 0x100fe20008000810 */
[--C-:B------:R-:W-:Y:S01]  /*4210*/  FFMA R101, R101, UR8, -R16.reuse ;  /* 0x0000000865657c23 */ /* 0x100fe20008000810 */
[--C-:B------:R-:W-:Y:S01]  /*4220*/  FFMA R104, R104, UR8, -R16.reuse ;  /* 0x0000000868687c23 */ /* 0x100fe20008000810 */
[--C-:B------:R-:W-:Y:S01]  /*4230*/  FFMA R105, R105, UR8, -R16.reuse ;  /* 0x0000000869697c23 */ /* 0x100fe20008000810 */
[--C-:B------:R-:W-:Y:S01]  /*4240*/  FFMA R108, R108, UR8, -R16.reuse ;  /* 0x000000086c6c7c23 */ /* 0x100fe20008000810 */
[--C-:B------:R-:W-:Y:S01]  /*4250*/  FFMA R109, R109, UR8, -R16.reuse ;  /* 0x000000086d6d7c23 */ /* 0x100fe20008000810 */
[----:B-1----:R-:W-:Y:S01]  /*4260*/  FMUL R10, R19, UR8 ;  /* 0x00000008130a7c20 */ /* 0x002fe20008400000 */
[--C-:B------:R-:W-:Y:S01]  /*4270*/  FFMA R112, R112, UR8, -R16.reuse ;  /* 0x0000000870707c23 */ /* 0x100fe20008000810 */
[--C-:B------:R-:W-:Y:S01]  /*4280*/  FFMA R113, R113, UR8, -R16.reuse ;  /* 0x0000000871717c23 */ /* 0x100fe20008000810 */
[----:B------:R-:W-:Y:S01]  /*4290*/  FFMA R116, R116, UR8, -R16 ;  /* 0x0000000874747c23 */ /* 0x000fe20008000810 */
[----:B------:R-:W-:Y:S01]  /*42a0*/  FFMA R90, R90, UR8, -R10 ;  /* 0x000000085a5a7c23 */ /* 0x000fe2000800080a */
        /* <DEDUP_REMOVED lines=16> */
[----:B------:R-:W-:Y:S01]  /*43b0*/  FFMA R149, R149, UR8, -R16 ;  /* 0x0000000895957c23 */ /* 0x000fe20008000810 */
[----:B------:R-:W-:Y:S01]  /*43c0*/  SHF.R.U32.HI R16, RZ, 0x3, R5 ;  /* 0x00000003ff107819 */ /* 0x000fe20000011605 */
[--C-:B------:R-:W-:Y:S01]  /*43d0*/  FFMA R91, R91, UR8, -R10.reuse ;  /* 0x000000085b5b7c23 */ /* 0x100fe2000800080a */
[----:B------:R-:W-:Y:S01]  /*43e0*/  MUFU.EX2 R13, R13 ;  /* 0x0000000d000d7308 */ /* 0x000fe20000000800 */
[----:B------:R-:W-:Y:S01]  /*43f0*/  FFMA R94, R94, UR8, -R10 ;  /* 0x000000085e5e7c23 */ /* 0x000fe2000800080a */
[----:B------:R-:W-:Y:S01]  /*4400*/  LOP3.LUT R16, R5, 0x70, R16, 0x78, !PT ;  /* 0x0000007005107812 */ /* 0x000fe200078e7810 */
[----:B------:R-:W-:Y:S01]  /*4410*/  FFMA R95, R95, UR8, -R10 ;  /* 0x000000085f5f7c23 */ /* 0x000fe2000800080a */
[----:B------:R-:W-:-:S02]  /*4420*/  @!P2 IMAD.MOV.U32 R8, RZ, RZ, 0x1 ;  /* 0x00000001ff08a424 */ /* 0x000fc400078e00ff */
[--C-:B------:R-:W-:Y:S01]  /*4430*/  FFMA R98, R98, UR8, -R10.reuse ;  /* 0x0000000862627c23 */ /* 0x100fe2000800080a */
[----:B------:R-:W-:Y:S01]  /*4440*/  MOV R156, R16 ;  /* 0x00000010009c7202 */ /* 0x000fe20000000f00 */
[--C-:B------:R-:W-:Y:S01]  /*4450*/  FFMA R99, R99, UR8, -R10.reuse ;  /* 0x0000000863637c23 */ /* 0x100fe2000800080a */
[----:B------:R-:W1:Y:S01]  /*4460*/  MUFU.EX2 R88, R88 ;  /* 0x0000005800587308 */ /* 0x000e620000000800 */
[----:B------:R-:W-:Y:S01]  /*4470*/  IADD3 R16, P3, R16, 0x4000, RZ ;  /* 0x0000400010107810 */ /* 0x000fe20007f7e0ff */
[----:B------:R2:W-:Y:S01]  /*4480*/  @!P2 SYNCS.ARRIVE.TRANS64.ART0 RZ, [UR4+0x18], R8 ;  /* 0x00001808ffffa9a7 */ /* 0x0005e20008500004 */
[----:B------:R-:W-:Y:S02]  /*4490*/  WARPGROUP.DEPBAR.LE gsb0, 0x0 ;  /* 0x00008000000079c5 */ /* 0x000fe40000010000 */
[--C-:B------:R-:W-:Y:S01]  /*44a0*/  FFMA R102, R102, UR8, -R10.reuse ;  /* 0x0000000866667c23 */ /* 0x100fe2000800080a */
[----:B------:R-:W-:Y:S02]  /*44b0*/  IMAD.X R17, RZ, RZ, RZ, P3 ;  /* 0x000000ffff117224 */ /* 0x000fe400018e06ff */
[--C-:B------:R-:W-:Y:S01]  /*44c0*/  FFMA R103, R103, UR8, -R10.reuse ;  /* 0x0000000867677c23 */ /* 0x100fe2000800080a */
[----:B------:R-:W3:Y:S01]  /*44d0*/  MUFU.EX2 R90, R90 ;  /* 0x0000005a005a7308 */ /* 0x000ee20000000800 */
[--C-:B------:R-:W-:Y:S01]  /*44e0*/  FFMA R106, R106, UR8, -R10.reuse ;  /* 0x000000086a6a7c23 */ /* 0x100fe2000800080a */
[----:B--2---:R-:W-:Y:S01]  /*44f0*/  @!P2 IMAD.MOV.U32 R8, RZ, RZ, 0x1 ;  /* 0x00000001ff08a424 */ /* 0x004fe200078e00ff */
[----:B------:R-:W-:Y:S01]  /*4500*/  MOV R22, R16 ;  /* 0x0000001000167202 */ /* 0x000fe20000000f00 */
[----:B------:R-:W-:Y:S01]  /*4510*/  FFMA R107, R107, UR8, -R10 ;  /* 0x000000086b6b7c23 */ /* 0x000fe2000800080a */
[----:B------:R-:W-:Y:S01]  /*4520*/  SHF.R.U32.HI R19, RZ, 0x3, R18 ;  /* 0x00000003ff137819 */ /* 0x000fe20000011612 */
[----:B------:R1:W-:Y:S01]  /*4530*/  @!P2 SYNCS.ARRIVE.TRANS64.ART0 RZ, [UR4+0x28], R8 ;  /* 0x00002808ffffa9a7 */ /* 0x0003e20008500004 */
[--C-:B------:R-:W-:Y:S01]  /*4540*/  FFMA R110, R110, UR8, -R10.reuse ;  /* 0x000000086e6e7c23 */ /* 0x100fe2000800080a */
[----:B------:R-:W2:Y:S01]  /*4550*/  MUFU.EX2 R89, R89 ;  /* 0x0000005900597308 */ /* 0x000ea20000000800 */
[----:B------:R-:W-:Y:S01]  /*4560*/  LOP3.LUT R18, R18, 0x70, R19, 0x78, !PT ;  /* 0x0000007012127812 */ /* 0x000fe200078e7813 */
[--C-:B------:R-:W-:Y:S01]  /*4570*/  FFMA R111, R111, UR8, -R10.reuse ;  /* 0x000000086f6f7c23 */ /* 0x100fe2000800080a */
[----:B------:R-:W-:Y:S01]  /*4580*/  MOV R19, RZ ;  /* 0x000000ff00137202 */ /* 0x000fe20000000f00 */
[--C-:B------:R-:W-:Y:S01]  /*4590*/  FFMA R114, R114, UR8, -R10.reuse ;  /* 0x0000000872727c23 */ /* 0x100fe2000800080a */
[----:B------:R-:W-:Y:S01]  /*45a0*/  FFMA R115, R115, UR8, -R10 ;  /* 0x0000000873737c23 */ /* 0x000fe2000800080a */
[----:B-1----:R-:W-:Y:S01]  /*45b0*/  FFMA R8, R13, R9, R88 ;  /* 0x000000090d087223 */ /* 0x002fe20000000058 */
[----:B------:R-:W-:Y:S01]  /*45c0*/  MOV R157, R18 ;  /* 0x00000012009d7202 */ /* 0x000fe20000000f00 */
[----:B------:R-:W1:Y:S01]  /*45d0*/  MUFU.EX2 R91, R91 ;  /* 0x0000005b005b7308 */ /* 0x000e620000000800 */
[----:B---3--:R-:W-:Y:S01]  /*45e0*/  FFMA R16, R15, R11, R90 ;  /* 0x0000000b0f107223 */ /* 0x008fe2000000005a */
[----:B------:R-:W-:Y:S01]  /*45f0*/  IADD3 R18, P3, R18, 0x4000, RZ ;  /* 0x0000400012127810 */ /* 0x000fe20007f7e0ff */
[--C-:B------:R-:W-:Y:S01]  /*4600*/  FFMA R118, R118, UR8, -R10.reuse ;  /* 0x0000000876767c23 */ /* 0x100fe2000800080a */
[--C-:B------:R-:W-:Y:S01]  /*4610*/  FFMA R119, R119, UR8, -R10.reuse ;  /* 0x0000000877777c23 */ /* 0x100fe2000800080a */
[--C-:B------:R-:W-:Y:S01]  /*4620*/  FFMA R122, R122, UR8, -R10.reuse ;  /* 0x000000087a7a7c23 */ /* 0x100fe2000800080a */
[----:B------:R-:W-:Y:S01]  /*4630*/  FFMA R123, R123, UR8, -R10 ;  /* 0x000000087b7b7c23 */ /* 0x000fe2000800080a */
[----:B------:R-:W-:Y:S01]  /*4640*/  IMAD.X R19, RZ, RZ, RZ, P3 ;  /* 0x000000ffff137224 */ /* 0x000fe200018e06ff */
[----:B------:R-:W3:Y:S01]  /*4650*/  MUFU.EX2 R92, R92 ;  /* 0x0000005c005c7308 */ /* 0x000ee20000000800 */
[----:B--2---:R-:W-:Y:S01]  /*4660*/  FADD R9, R89, R8 ;  /* 0x0000000859097221 */ /* 0x004fe20000000000 */
[--C-:B------:R-:W-:Y:S01]  /*4670*/  FFMA R126, R126, UR8, -R10.reuse ;  /* 0x000000087e7e7c23 */ /* 0x100fe2000800080a */
[--C-:B------:R-:W-:Y:S01]  /*4680*/  FFMA R151, R151, UR8, -R10.reuse ;  /* 0x0000000897977c23 */ /* 0x100fe2000800080a */
[----:B------:R-:W-:Y:S01]  /*4690*/  MOV R12, R18 ;  /* 0x00000012000c7202 */ /* 0x000fe20000000f00 */
[--C-:B------:R-:W-:Y:S01]  /*46a0*/  FFMA R150, R150, UR8, -R10.reuse ;  /* 0x0000000896967c23 */ /* 0x100fe2000800080a */
[--C-:B------:R-:W-:Y:S01]  /*46b0*/  FFMA R127, R127, UR8, -R10.reuse ;  /* 0x000000087f7f7c23 */ /* 0x100fe2000800080a */
[----:B------:R-:W-:Y:S01]  /*46c0*/  FFMA R147, R147, UR8, -R10 ;  /* 0x0000000893937c23 */ /* 0x000fe2000800080a */
[----:B------:R-:W2:Y:S01]  /*46d0*/  MUFU.EX2 R94, R94 ;  /* 0x0000005e005e7308 */ /* 0x000ea20000000800 */
[----:B-1----:R-:W-:Y:S01]  /*46e0*/  FADD R11, R91, R16 ;  /* 0x000000105b0b7221 */ /* 0x002fe20000000000 */
[--C-:B------:R-:W-:Y:S01]  /*46f0*/  FFMA R146, R146, UR8, -R10.reuse ;  /* 0x0000000892927c23 */ /* 0x100fe2000800080a */
[--C-:B------:R-:W-:Y:S01]  /*4700*/  FFMA R130, R130, UR8, -R10.reuse ;  /* 0x0000000882827c23 */ /* 0x100fe2000800080a */
[--C-:B------:R-:W-:Y:S01]  /*4710*/  FFMA R143, R143, UR8, -R10.reuse ;  /* 0x000000088f8f7c23 */ /* 0x100fe2000800080a */
[--C-:B------:R-:W-:Y:S01]  /*4720*/  FFMA R142, R142, UR8, -R10.reuse ;  /* 0x000000088e8e7c23 */ /* 0x100fe2000800080a */
[--C-:B------:R-:W-:Y:S01]  /*4730*/  FFMA R131, R131, UR8, -R10.reuse ;  /* 0x0000000883837c23 */ /* 0x100fe2000800080a */
[--C-:B------:R-:W-:Y:S01]  /*4740*/  FFMA R139, R139, UR8, -R10.reuse ;  /* 0x000000088b8b7c23 */ /* 0x100fe2000800080a */
[----:B------:R-:W1:Y:S01]  /*4750*/  MUFU.EX2 R93, R93 ;  /* 0x0000005d005d7308 */ /* 0x000e620000000800 */
[----:B---3--:R-:W-:Y:S01]  /*4760*/  FADD R8, R92, R9 ;  /* 0x000000095c087221 */ /* 0x008fe20000000000 */
[--C-:B------:R-:W-:Y:S01]  /*4770*/  FFMA R138, R138, UR8, -R10.reuse ;  /* 0x000000088a8a7c23 */ /* 0x100fe2000800080a */
[--C-:B------:R-:W-:Y:S01]  /*4780*/  FFMA R134, R134, UR8, -R10.reuse ;  /* 0x0000000886867c23 */ /* 0x100fe2000800080a */
[----:B------:R-:W-:Y:S01]  /*4790*/  FFMA R135, R135, UR8, -R10 ;  /* 0x0000000887877c23 */ /* 0x000fe2000800080a */
[----:B------:R-:W-:Y:S01]  /*47a0*/  IADD3 R152, P3, R152, 0x4000, RZ ;  /* 0x0000400098987810 */ /* 0x000fe20007f7e0ff */
[----:B------:R-:W-:Y:S01]  /*47b0*/  FMUL R85, R85, R13 ;  /* 0x0000000d55557220 */ /* 0x000fe20000400000 */
[----:B------:R-:W-:Y:S01]  /*47c0*/  ISETP.NE.AND P2, PT, RZ, UR9, PT ;  /* 0x00000009ff007c0c */ /* 0x000fe2000bf45270 */
[----:B------:R-:W3:Y:S01]  /*47d0*/  MUFU.EX2 R95, R95 ;  /* 0x0000005f005f7308 */ /* 0x000ee20000000800 */
[----:B--2---:R-:W-:Y:S01]  /*47e0*/  FADD R16, R94, R11 ;  /* 0x0000000b5e107221 */ /* 0x004fe20000000000 */
[----:B------:R-:W-:-:S02]  /*47f0*/  IMAD.X R153, RZ, RZ, RZ, P3 ;  /* 0x000000ffff997224 */ /* 0x000fc400018e06ff */
[-C--:B------:R-:W-:Y:S01]  /*4800*/  FMUL R84, R84, R13.reuse ;  /* 0x0000000d54547220 */ /* 0x080fe20000400000 */
[-C--:B------:R-:W-:Y:S01]  /*4810*/  FMUL R81, R81, R13.reuse ;  /* 0x0000000d51517220 */ /* 0x080fe20000400000 */
[-C--:B------:R-:W-:Y:S01]  /*4820*/  FMUL R80, R80, R13.reuse ;  /* 0x0000000d50507220 */ /* 0x080fe20000400000 */
[----:B------:R-:W-:Y:S01]  /*4830*/  FMUL R77, R77, R13 ;  /* 0x0000000d4d4d7220 */ /* 0x000fe20000400000 */
[----:B------:R-:W-:Y:S01]  /*4840*/  MOV R21, R152 ;  /* 0x0000009800157202 */ /* 0x000fe20000000f00 */
[----:B------:R-:W2:Y:S01]  /*4850*/  MUFU.EX2 R96, R96 ;  /* 0x0000006000607308 */ /* 0x000ea20000000800 */
[C---:B-1----:R-:W-:Y:S01]  /*4860*/  FADD R9, R93.reuse, R8 ;  /* 0x000000085d097221 */ /* 0x042fe20000000000 */
[----:B------:R-:W-:Y:S01]  /*4870*/  F2FP.BF16.F32.PACK_AB R10, R93, R92 ;  /* 0x0000005c5d0a723e */ /* 0x000fe200000010ff */
[-C--:B------:R-:W-:Y:S01]  /*4880*/  FMUL R76, R76, R13.reuse ;  /* 0x0000000d4c4c7220 */ /* 0x080fe20000400000 */
[-C--:B------:R-:W-:Y:S01]  /*4890*/  FMUL R73, R73, R13.reuse ;  /* 0x0000000d49497220 */ /* 0x080fe20000400000 */
[-C--:B------:R-:W-:Y:S01]  /*48a0*/  FMUL R72, R72, R13.reuse ;  /* 0x0000000d48487220 */ /* 0x080fe20000400000 */
[-C--:B------:R-:W-:Y:S01]  /*48b0*/  FMUL R69, R69, R13.reuse ;  /* 0x0000000d45457220 */ /* 0x080fe20000400000 */
[-C--:B------:R-:W-:Y:S01]  /*48c0*/  FMUL R68, R68, R13.reuse ;  /* 0x0000000d44447220 */ /* 0x080fe20000400000 */
[----:B------:R-:W1:Y:S01]  /*48d0*/  MUFU.EX2 R98, R98 ;  /* 0x0000006200627308 */ /* 0x000e620000000800 */
[----:B---3--:R-:W-:Y:S01]  /*48e0*/  FADD R11, R95, R16 ;  /* 0x000000105f0b7221 */ /* 0x008fe20000000000 */
[-C--:B------:R-:W-:Y:S01]  /*48f0*/  FMUL R65, R65, R13.reuse ;  /* 0x0000000d41417220 */ /* 0x080fe20000400000 */
[-C--:B------:R-:W-:Y:S01]  /*4900*/  FMUL R64, R64, R13.reuse ;  /* 0x0000000d40407220 */ /* 0x080fe20000400000 */
[-C--:B------:R-:W-:Y:S01]  /*4910*/  FMUL R61, R61, R13.reuse ;  /* 0x0000000d3d3d7220 */ /* 0x080fe20000400000 */
[-C--:B------:R-:W-:Y:S01]  /*4920*/  FMUL R60, R60, R13.reuse ;  /* 0x0000000d3c3c7220 */ /* 0x080fe20000400000 */
[-C--:B------:R-:W-:Y:S01]  /*4930*/  FMUL R57, R57, R13.reuse ;  /* 0x0000000d39397220 */ /* 0x080fe20000400000 */
[-C--:B------:R-:W-:Y:S01]  /*4940*/  FMUL R56, R56, R13.reuse ;  /* 0x0000000d38387220 */ /* 0x080fe20000400000 */
[----:B------:R-:W3:Y:S01]  /*4950*/  MUFU.EX2 R97, R97 ;  /* 0x0000006100617308 */ /* 0x000ee20000000800 */
[----:B--2---:R-:W-:Y:S01]  /*4960*/  FADD R8, R96, R9 ;  /* 0x0000000960087221 */ /* 0x004fe20000000000 */
[-C--:B------:R-:W-:Y:S01]  /*4970*/  FMUL R53, R53, R13.reuse ;  /* 0x0000000d35357220 */ /* 0x080fe20000400000 */
[-C--:B------:R-:W-:Y:S01]  /*4980*/  FMUL R52, R52, R13.reuse ;  /* 0x0000000d34347220 */ /* 0x080fe20000400000 */
[-C--:B------:R-:W-:Y:S01]  /*4990*/  FMUL R49, R49, R13.reuse ;  /* 0x0000000d31317220 */ /* 0x080fe20000400000 */
[-C--:B------:R-:W-:Y:S01]  /*49a0*/  FMUL R48, R48, R13.reuse ;  /* 0x0000000d30307220 */ /* 0x080fe20000400000 */
[-C--:B------:R-:W-:Y:S01]  /*49b0*/  FMUL R45, R45, R13.reuse ;  /* 0x0000000d2d2d7220 */ /* 0x080fe20000400000 */
[-C--:B------:R-:W-:Y:S01]  /*49c0*/  FMUL R44, R44, R13.reuse ;  /* 0x0000000d2c2c7220 */ /* 0x080fe20000400000 */
[----:B------:R-:W2:Y:S01]  /*49d0*/  MUFU.EX2 R99, R99 ;  /* 0x0000006300637308 */ /* 0x000ea20000000800 */
[----:B-1----:R-:W-:Y:S01]  /*49e0*/  FADD R16, R98, R11 ;  /* 0x0000000b62107221 */ /* 0x002fe20000000000 */
[-C--:B------:R-:W-:Y:S01]  /*49f0*/  FMUL R41, R41, R13.reuse ;  /* 0x0000000d29297220 */ /* 0x080fe20000400000 */
        /* <DEDUP_REMOVED lines=10> */
[----:B------:R-:W-:Y:S01]  /*4aa0*/  FMUL R24, R24, R13 ;  /* 0x0000000d18187220 */ /* 0x000fe20000400000 */
        /* <DEDUP_REMOVED lines=28> */
[----:B------:R-:W-:Y:S01]  /*4c70*/  F2FP.BF16.F32.PACK_AB R8, R89, R88 ;  /* 0x000000585908723e */ /* 0x000fe200000010ff */
        /* <DEDUP_REMOVED lines=15> */
[----:B------:R-:W-:Y:S01]  /*4d70*/  FMUL R26, R26, R15 ;  /* 0x0000000f1a1a7220 */ /* 0x000fe20000400000 */
[----:B------:R-:W-:-:S05]  /*4d80*/  IMAD.MOV.U32 R13, RZ, RZ, R2 ;  /* 0x000000ffff0d7224 */ /* 0x000fca00078e0002 */
[----:B------:R-:W3:Y:S01]  /*4d90*/  MUFU.EX2 R107, R107 ;  /* 0x0000006b006b7308 */ /* 0x000ee20000000800 */
[----:B--2---:R-:W-:-:S07]  /*4da0*/  FADD R18, R106, R11 ;  /* 0x0000000b6a127221 */ /* 0x004fce0000000000 */
[----:B------:R-:W2:Y:S01]  /*4db0*/  MUFU.EX2 R108, R108 ;  /* 0x0000006c006c7308 */ /* 0x000ea20000000800 */
[C---:B-1----:R-:W-:Y:S01]  /*4dc0*/  FADD R9, R105.reuse, R16 ;  /* 0x0000001069097221 */ /* 0x042fe20000000000 */
[----:B------:R-:W-:Y:S02]  /*4dd0*/  F2FP.BF16.F32.PACK_AB R104, R105, R104 ;  /* 0x000000686968723e */ /* 0x000fe400000010ff */
[----:B------:R-:W-:-:S04]  /*4de0*/  F2FP.BF16.F32.PACK_AB R16, R97, R96 ;  /* 0x000000606110723e */ /* 0x000fc800000010ff */
[----:B------:R-:W1:Y:S01]  /*4df0*/  MUFU.EX2 R110, R110 ;  /* 0x0000006e006e7308 */ /* 0x000e620000000800 */
[----:B---3--:R-:W-:Y:S01]  /*4e00*/  FADD R11, R107, R18 ;  /* 0x000000126b0b7221 */ /* 0x008fe20000000000 */
[----:B------:R-:W-:Y:S02]  /*4e10*/  F2FP.BF16.F32.PACK_AB R18, R101, R100 ;  /* 0x000000646512723e */ /* 0x000fe400000010ff */
[----:B------:R-:W-:-:S04]  /*4e20*/  F2FP.BF16.F32.PACK_AB R105, R107, R106 ;  /* 0x0000006a6b69723e */ /* 0x000fc800000010ff */
[----:B------:R-:W3:Y:S01]  /*4e30*/  MUFU.EX2 R109, R109 ;  /* 0x0000006d006d7308 */ /* 0x000ee20000000800 */
[----:B--2---:R-:W-:Y:S01]  /*4e40*/  FADD R88, R108, R9 ;  /* 0x000000096c587221 */ /* 0x004fe20000000000 */
[----:B------:R-:W-:-:S06]  /*4e50*/  F2FP.BF16.F32.PACK_AB R9, R91, R90 ;  /* 0x0000005a5b09723e */ /* 0x000fcc00000010ff */
[----:B------:R-:W2:Y:S01]  /*4e60*/  MUFU.EX2 R111, R111 ;  /* 0x0000006f006f7308 */ /* 0x000ea20000000800 */
[----:B-1----:R-:W-:Y:S01]  /*4e70*/  FADD R92, R110, R11 ;  /* 0x0000000b6e5c7221 */ /* 0x002fe20000000000 */
[----:B------:R-:W-:-:S05]  /*4e80*/  F2FP.BF16.F32.PACK_AB R11, R95, R94 ;  /* 0x0000005e5f0b723e */ /* 0x000fca00000010ff */
[----:B------:R1:W-:Y:S01]  /*4e90*/  STSM.16.M88.4 [R156], R8 ;  /* 0x000000089c007844 */ /* 0x0003e20000000200 */
[----:B------:R-:W4:Y:S01]  /*4ea0*/  MUFU.EX2 R112, R112 ;  /* 0x0000007000707308 */ /* 0x000f220000000800 */
[C---:B---3--:R-:W-:Y:S01]  /*4eb0*/  FADD R17, R109.reuse, R88 ;  /* 0x000000586d117221 */ /* 0x048fe20000000000 */
[----:B------:R-:W-:-:S06]  /*4ec0*/  F2FP.BF16.F32.PACK_AB R106, R109, R108 ;  /* 0x0000006c6d6a723e */ /* 0x000fcc00000010ff */
[----:B------:R-:W3:Y:S01]  /*4ed0*/  MUFU.EX2 R114, R114 ;  /* 0x0000007200727308 */ /* 0x000ee20000000800 */
[C---:B--2---:R-:W-:Y:S01]  /*4ee0*/  FADD R19, R111.reuse, R92 ;  /* 0x0000005c6f137221 */ /* 0x044fe20000000000 */
[----:B------:R-:W-:-:S06]  /*4ef0*/  F2FP.BF16.F32.PACK_AB R107, R111, R110 ;  /* 0x0000006e6f6b723e */ /* 0x000fcc00000010ff */
[----:B------:R-:W2:Y:S01]  /*4f00*/  MUFU.EX2 R113, R113 ;  /* 0x0000007100717308 */ /* 0x000ea20000000800 */
[----:B----4-:R-:W-:Y:S01]  /*4f10*/  FADD R88, R112, R17 ;  /* 0x0000001170587221 */ /* 0x010fe20000000000 */
[----:B------:R-:W-:-:S06]  /*4f20*/  F2FP.BF16.F32.PACK_AB R17, R99, R98 ;  /* 0x000000626311723e */ /* 0x000fcc00000010ff */
[----:B------:R-:W4:Y:S01]  /*4f30*/  MUFU.EX2 R115, R115 ;  /* 0x0000007300737308 */ /* 0x000f220000000800 */
[----:B---3--:R-:W-:Y:S01]  /*4f40*/  FADD R90, R114, R19 ;  /* 0x00000013725a7221 */ /* 0x008fe20000000000 */
[----:B------:R-:W-:-:S05]  /*4f50*/  F2FP.BF16.F32.PACK_AB R19, R103, R102 ;  /* 0x000000666713723e */ /* 0x000fca00000010ff */
[----:B------:R-:W-:Y:S01]  /*4f60*/  STSM.16.M88.4 [R157], R16 ;  /* 0x000000109d007844 */ /* 0x000fe20000000200 */
[----:B------:R-:W3:Y:S01]  /*4f70*/  MUFU.EX2 R116, R116 ;  /* 0x0000007400747308 */ /* 0x000ee20000000800 */
[C---:B--2---:R-:W-:Y:S01]  /*4f80*/  FADD R23, R113.reuse, R88 ;  /* 0x0000005871177221 */ /* 0x044fe20000000000 */
[----:B------:R-:W-:Y:S01]  /*4f90*/  F2FP.BF16.F32.PACK_AB R112, R113, R112 ;  /* 0x000000707170723e */ /* 0x000fe200000010ff */
[----:B------:R-:W-:Y:S05]  /*4fa0*/  STSM.16.M88.4 [R158], R104 ;  /* 0x000000689e007844 */ /* 0x000fea0000000200 */
[----:B------:R-:W2:Y:S01]  /*4fb0*/  MUFU.EX2 R118, R118 ;  /* 0x0000007600767308 */ /* 0x000ea20000000800 */
[C---:B----4-:R-:W-:Y:S01]  /*4fc0*/  FADD R89, R115.reuse, R90 ;  /* 0x0000005a73597221 */ /* 0x050fe20000000000 */
[----:B------:R-:W-:-:S06]  /*4fd0*/  F2FP.BF16.F32.PACK_AB R113, R115, R114 ;  /* 0x000000727371723e */ /* 0x000fcc00000010ff */
[----:B------:R-:W4:Y:S01]  /*4fe0*/  MUFU.EX2 R117, R117 ;  /* 0x0000007500757308 */ /* 0x000f220000000800 */
[----:B---3--:R-:W-:-:S07]  /*4ff0*/  FADD R88, R116, R23 ;  /* 0x0000001774587221 */ /* 0x008fce0000000000 */
[----:B------:R-:W3:Y:S01]  /*5000*/  MUFU.EX2 R119, R119 ;  /* 0x0000007700777308 */ /* 0x000ee20000000800 */
[----:B--2---:R-:W-:-:S07]  /*5010*/  FADD R90, R118, R89 ;  /* 0x00000059765a7221 */ /* 0x004fce0000000000 */
[----:B------:R-:W2:Y:S01]  /*5020*/  MUFU.EX2 R120, R120 ;  /* 0x0000007800787308 */ /* 0x000ea20000000800 */
[C---:B----4-:R-:W-:Y:S01]  /*5030*/  FADD R23, R117.reuse, R88 ;  /* 0x0000005875177221 */ /* 0x050fe20000000000 */
[----:B------:R-:W-:-:S06]  /*5040*/  F2FP.BF16.F32.PACK_AB R114, R117, R116 ;  /* 0x000000747572723e */ /* 0x000fcc00000010ff */
[----:B------:R-:W4:Y:S01]  /*5050*/  MUFU.EX2 R122, R122 ;  /* 0x0000007a007a7308 */ /* 0x000f220000000800 */
[C---:B---3--:R-:W-:Y:S01]  /*5060*/  FADD R89, R119.reuse, R90 ;  /* 0x0000005a77597221 */ /* 0x048fe20000000000 */
[----:B------:R-:W-:-:S05]  /*5070*/  F2FP.BF16.F32.PACK_AB R115, R119, R118 ;  /* 0x000000767773723e */ /* 0x000fca00000010ff */
[----:B------:R-:W-:Y:S01]  /*5080*/  STSM.16.M88.4 [R20], R112 ;  /* 0x0000007014007844 */ /* 0x000fe20000000200 */
[----:B------:R-:W3:Y:S01]  /*5090*/  MUFU.EX2 R121, R121 ;  /* 0x0000007900797308 */ /* 0x000ee20000000800 */
[----:B--2---:R-:W-:-:S07]  /*50a0*/  FADD R88, R120, R23 ;  /* 0x0000001778587221 */ /* 0x004fce0000000000 */
[----:B------:R-:W2:Y:S01]  /*50b0*/  MUFU.EX2 R123, R123 ;  /* 0x0000007b007b7308 */ /* 0x000ea20000000800 */
[----:B----4-:R-:W-:-:S07]  /*50c0*/  FADD R90, R122, R89 ;  /* 0x000000597a5a7221 */ /* 0x010fce0000000000 */
[----:B------:R-:W4:Y:S01]  /*50d0*/  MUFU.EX2 R124, R124 ;  /* 0x0000007c007c7308 */ /* 0x000f220000000800 */
[C---:B---3--:R-:W-:Y:S01]  /*50e0*/  FADD R23, R121.reuse, R88 ;  /* 0x0000005879177221 */ /* 0x048fe20000000000 */
[----:B------:R-:W-:-:S06]  /*50f0*/  F2FP.BF16.F32.PACK_AB R120, R121, R120 ;  /* 0x000000787978723e */ /* 0x000fcc00000010ff */
[----:B------:R-:W3:Y:S01]  /*5100*/  MUFU.EX2 R126, R126 ;  /* 0x0000007e007e7308 */ /* 0x000ee20000000800 */
[C---:B--2---:R-:W-:Y:S01]  /*5110*/  FADD R89, R123.reuse, R90 ;  /* 0x0000005a7b597221 */ /* 0x044fe20000000000 */
[----:B------:R-:W-:-:S06]  /*5120*/  F2FP.BF16.F32.PACK_AB R121, R123, R122 ;  /* 0x0000007a7b79723e */ /* 0x000fcc00000010ff */
[----:B------:R-:W1:Y:S01]  /*5130*/  MUFU.EX2 R125, R125 ;  /* 0x0000007d007d7308 */ /* 0x000e620000000800 */
[----:B----4-:R-:W-:-:S07]  /*5140*/  FADD R88, R124, R23 ;  /* 0x000000177c587221 */ /* 0x010fce0000000000 */
[----:B------:R-:W2:Y:S01]  /*5150*/  MUFU.EX2 R127, R127 ;  /* 0x0000007f007f7308 */ /* 0x000ea20000000800 */
[----:B---3--:R-:W-:-:S07]  /*5160*/  FADD R90, R126, R89 ;  /* 0x000000597e5a7221 */ /* 0x008fce0000000000 */
[----:B------:R-:W3:Y:S01]  /*5170*/  MUFU.EX2 R128, R128 ;  /* 0x0000008000807308 */ /* 0x000ee20000000800 */
[C---:B-1----:R-:W-:Y:S01]  /*5180*/  FADD R9, R125.reuse, R88 ;  /* 0x000000587d097221 */ /* 0x042fe20000000000 */
[----:B------:R-:W-:-:S06]  /*5190*/  F2FP.BF16.F32.PACK_AB R122, R125, R124 ;  /* 0x0000007c7d7a723e */ /* 0x000fcc00000010ff */
[----:B------:R-:W1:Y:S01]  /*51a0*/  MUFU.EX2 R130, R130 ;  /* 0x0000008200827308 */ /* 0x000e620000000800 */
[C---:B--2---:R-:W-:Y:S01]  /*51b0*/  FADD R11, R127.reuse, R90 ;  /* 0x0000005a7f0b7221 */ /* 0x044fe20000000000 */
[----:B------:R-:W-:-:S05]  /*51c0*/  F2FP.BF16.F32.PACK_AB R123, R127, R126 ;  /* 0x0000007e7f7b723e */ /* 0x000fca00000010ff */
[----:B------:R-:W-:Y:S01]  /*51d0*/  STSM.16.M88.4 [R22], R120 ;  /* 0x0000007816007844 */ /* 0x000fe20000000200 */
[----:B------:R-:W2:Y:S01]  /*51e0*/  MUFU.EX2 R129, R129 ;  /* 0x0000008100817308 */ /* 0x000ea20000000800 */
[----:B---3--:R-:W-:-:S07]  /*51f0*/  FADD R8, R128, R9 ;  /* 0x0000000980087221 */ /* 0x008fce0000000000 */
[----:B------:R-:W3:Y:S01]  /*5200*/  MUFU.EX2 R131, R131 ;  /* 0x0000008300837308 */ /* 0x000ee20000000800 */
[----:B-1----:R-:W-:-:S07]  /*5210*/  FADD R10, R130, R11 ;  /* 0x0000000b820a7221 */ /* 0x002fce0000000000 */
[----:B------:R-:W1:Y:S01]  /*5220*/  MUFU.EX2 R132, R132 ;  /* 0x0000008400847308 */ /* 0x000e620000000800 */
[C---:B--2---:R-:W-:Y:S01]  /*5230*/  FADD R9, R129.reuse, R8 ;  /* 0x0000000881097221 */ /* 0x044fe20000000000 */
[----:B------:R-:W-:-:S06]  /*5240*/  F2FP.BF16.F32.PACK_AB R128, R129, R128 ;  /* 0x000000808180723e */ /* 0x000fcc00000010ff */
[----:B------:R-:W2:Y:S01]  /*5250*/  MUFU.EX2 R134, R134 ;  /* 0x0000008600867308 */ /* 0x000ea20000000800 */
[C---:B---3--:R-:W-:Y:S01]  /*5260*/  FADD R11, R131.reuse, R10 ;  /* 0x0000000a830b7221 */ /* 0x048fe20000000000 */
[----:B------:R-:W-:-:S06]  /*5270*/  F2FP.BF16.F32.PACK_AB R129, R131, R130 ;  /* 0x000000828381723e */ /* 0x000fcc00000010ff */
[----:B------:R-:W3:Y:S01]  /*5280*/  MUFU.EX2 R133, R133 ;  /* 0x0000008500857308 */ /* 0x000ee20000000800 */
[----:B-1----:R-:W-:-:S07]  /*5290*/  FADD R8, R132, R9 ;  /* 0x0000000984087221 */ /* 0x002fce0000000000 */
[----:B------:R-:W1:Y:S01]  /*52a0*/  MUFU.EX2 R135, R135 ;  /* 0x0000008700877308 */ /* 0x000e620000000800 */
[----:B--2---:R-:W-:-:S07]  /*52b0*/  FADD R10, R134, R11 ;  /* 0x0000000b860a7221 */ /* 0x004fce0000000000 */
[----:B------:R-:W2:Y:S01]  /*52c0*/  MUFU.EX2 R136, R136 ;  /* 0x0000008800887308 */ /* 0x000ea20000000800 */
[C---:B---3--:R-:W-:Y:S01]  /*52d0*/  FADD R9, R133.reuse, R8 ;  /* 0x0000000885097221 */ /* 0x048fe20000000000 */
[----:B------:R-:W-:-:S06]  /*52e0*/  F2FP.BF16.F32.PACK_AB R130, R133, R132 ;  /* 0x000000848582723e */ /* 0x000fcc00000010ff */
[----:B------:R-:W3:Y:S01]  /*52f0*/  MUFU.EX2 R138, R138 ;  /* 0x0000008a008a7308 */ /* 0x000ee20000000800 */
[C---:B-1----:R-:W-:Y:S01]  /*5300*/  FADD R11, R135.reuse, R10 ;  /* 0x0000000a870b7221 */ /* 0x042fe20000000000 */
[----:B------:R-:W-:-:S05]  /*5310*/  F2FP.BF16.F32.PACK_AB R131, R135, R134 ;  /* 0x000000868783723e */ /* 0x000fca00000010ff */
[----:B------:R1:W-:Y:S01]  /*5320*/  STSM.16.M88.4 [R12], R128 ;  /* 0x000000800c007844 */ /* 0x0003e20000000200 */
[----:B------:R-:W4:Y:S01]  /*5330*/  MUFU.EX2 R137, R137 ;  /* 0x0000008900897308 */ /* 0x000f220000000800 */
[----:B--2---:R-:W-:-:S07]  /*5340*/  FADD R8, R136, R9 ;  /* 0x0000000988087221 */ /* 0x004fce0000000000 */
[----:B------:R-:W2:Y:S01]  /*5350*/  MUFU.EX2 R139, R139 ;  /* 0x0000008b008b7308 */ /* 0x000ea20000000800 */
[----:B---3--:R-:W-:Y:S01]  /*5360*/  FADD R10, R138, R11 ;  /* 0x0000000b8a0a7221 */ /* 0x008fe20000000000 */
[----:B-1----:R-:W-:-:S06]  /*5370*/  MOV R12, R3 ;  /* 0x00000003000c7202 */ /* 0x002fcc0000000f00 */
[----:B------:R-:W1:Y:S01]  /*5380*/  MUFU.EX2 R140, R140 ;  /* 0x0000008c008c7308 */ /* 0x000e620000000800 */
[C---:B----4-:R-:W-:Y:S01]  /*5390*/  FADD R9, R137.reuse, R8 ;  /* 0x0000000889097221 */ /* 0x050fe20000000000 */
[----:B------:R-:W-:-:S06]  /*53a0*/  F2FP.BF16.F32.PACK_AB R136, R137, R136 ;  /* 0x000000888988723e */ /* 0x000fcc00000010ff */
[----:B------:R-:W3:Y:S01]  /*53b0*/  MUFU.EX2 R142, R142 ;  /* 0x0000008e008e7308 */ /* 0x000ee20000000800 */
[C---:B--2---:R-:W-:Y:S01]  /*53c0*/  FADD R11, R139.reuse, R10 ;  /* 0x0000000a8b0b7221 */ /* 0x044fe20000000000 */
[----:B------:R-:W-:-:S06]  /*53d0*/  F2FP.BF16.F32.PACK_AB R137, R139, R138 ;  /* 0x0000008a8b89723e */ /* 0x000fcc00000010ff */
[----:B------:R-:W2:Y:S01]  /*53e0*/  MUFU.EX2 R141, R141 ;  /* 0x0000008d008d7308 */ /* 0x000ea20000000800 */
[----:B-1----:R-:W-:-:S07]  /*53f0*/  FADD R8, R140, R9 ;  /* 0x000000098c087221 */ /* 0x002fce0000000000 */
[----:B------:R-:W1:Y:S01]  /*5400*/  MUFU.EX2 R143, R143 ;  /* 0x0000008f008f7308 */ /* 0x000e620000000800 */
[----:B---3--:R-:W-:-:S07]  /*5410*/  FADD R10, R142, R11 ;  /* 0x0000000b8e0a7221 */ /* 0x008fce0000000000 */
[----:B------:R-:W3:Y:S01]  /*5420*/  MUFU.EX2 R144, R144 ;  /* 0x0000009000907308 */ /* 0x000ee20000000800 */
[C---:B--2---:R-:W-:Y:S01]  /*5430*/  FADD R9, R141.reuse, R8 ;  /* 0x000000088d097221 */ /* 0x044fe20000000000 */
[----:B------:R-:W-:-:S06]  /*5440*/  F2FP.BF16.F32.PACK_AB R138, R141, R140 ;  /* 0x0000008c8d8a723e */ /* 0x000fcc00000010ff */
[----:B------:R-:W2:Y:S01]  /*5450*/  MUFU.EX2 R146, R146 ;  /* 0x0000009200927308 */ /* 0x000ea20000000800 */
[C---:B-1----:R-:W-:Y:S01]  /*5460*/  FADD R11, R143.reuse, R10 ;  /* 0x0000000a8f0b7221 */ /* 0x042fe20000000000 */
[----:B------:R-:W-:-:S05]  /*5470*/  F2FP.BF16.F32.PACK_AB R139, R143, R142 ;  /* 0x0000008e8f8b723e */ /* 0x000fca00000010ff */
[----:B------:R1:W-:Y:S01]  /*5480*/  STSM.16.M88.4 [R14], R136 ;  /* 0x000000880e007844 */ /* 0x0003e20000000200 */
[----:B------:R-:W4:Y:S01]  /*5490*/  MUFU.EX2 R145, R145 ;  /* 0x0000009100917308 */ /* 0x000f220000000800 */
[----:B---3--:R-:W-:-:S07]  /*54a0*/  FADD R8, R144, R9 ;  /* 0x0000000990087221 */ /* 0x008fce0000000000 */
[----:B------:R-:W3:Y:S01]  /*54b0*/  MUFU.EX2 R147, R147 ;  /* 0x0000009300937308 */ /* 0x000ee20000000800 */
[----:B--2---:R-:W-:-:S07]  /*54c0*/  FADD R10, R146, R11 ;  /* 0x0000000b920a7221 */ /* 0x004fce0000000000 */
[----:B------:R-:W-:Y:S01]  /*54d0*/  MUFU.EX2 R148, R148 ;  /* 0x0000009400947308 */ /* 0x000fe20000000800 */
[C---:B----4-:R-:W-:Y:S01]  /*54e0*/  FADD R9, R145.reuse, R8 ;  /* 0x0000000891097221 */ /* 0x050fe20000000000 */
[----:B------:R-:W-:-:S06]  /*54f0*/  F2FP.BF16.F32.PACK_AB R144, R145, R144 ;  /* 0x000000909190723e */ /* 0x000fcc00000010ff */
[----:B------:R-:W2:Y:S01]  /*5500*/  MUFU.EX2 R149, R149 ;  /* 0x0000009500957308 */ /* 0x000ea20000000800 */
[C---:B---3--:R-:W-:Y:S01]  /*5510*/  FADD R11, R147.reuse, R10 ;  /* 0x0000000a930b7221 */ /* 0x048fe20000000000 */
[----:B------:R-:W-:Y:S01]  /*5520*/  F2FP.BF16.F32.PACK_AB R145, R147, R146 ;  /* 0x000000929391723e */ /* 0x000fe200000010ff */
[----:B------:R-:W-:-:S05]  /*5530*/  IMAD.MOV.U32 R10, RZ, RZ, R7 ;  /* 0x000000ffff0a7224 */ /* 0x000fca00078e0007 */
[----:B------:R-:W-:Y:S08]  /*5540*/  MUFU.EX2 R150, R150 ;  /* 0x0000009600967308 */ /* 0x000ff00000000800 */
[----:B------:R-:W3:Y:S01]  /*5550*/  MUFU.EX2 R151, R151 ;  /* 0x0000009700977308 */ /* 0x000ee20000000800 */
[----:B--2---:R-:W-:Y:S01]  /*5560*/  F2FP.BF16.F32.PACK_AB R146, R149, R148 ;  /* 0x000000949592723e */ /* 0x004fe200000010ff */
[----:B------:R-:W-:-:S04]  /*5570*/  FADD R148, R148, R9 ;  /* 0x0000000994947221 */ /* 0x000fc80000000000 */
[----:B------:R-:W-:Y:S01]  /*5580*/  FADD R9, R149, R148 ;  /* 0x0000009495097221 */ /* 0x000fe20000000000 */
[----:B---3--:R-:W-:Y:S01]  /*5590*/  F2FP.BF16.F32.PACK_AB R147, R151, R150 ;  /* 0x000000969793723e */ /* 0x008fe200000010ff */
[----:B------:R-:W-:-:S04]  /*55a0*/  FADD R150, R150, R11 ;  /* 0x0000000b96967221 */ /* 0x000fc80000000000 */
[----:B------:R1:W-:Y:S01]  /*55b0*/  STSM.16.M88.4 [R21], R144 ;  /* 0x0000009015007844 */ /* 0x0003e20000000200 */
[----:B------:R-:W-:Y:S01]  /*55c0*/  FADD R11, R151, R150 ;  /* 0x00000096970b7221 */ /* 0x000fe20000000000 */
[----:B------:R2:W-:Y:S06]  /*55d0*/  MEMBAR.ALL.CTA ;  /* 0x0000000000007992 */ /* 0x0005ec0000008000 */
[----:B--2---:R-:W2:Y:S02]  /*55e0*/  FENCE.VIEW.ASYNC.S ;  /* 0x00000000000073c6 */ /* 0x004ea40000000000 */
[----:B--2---:R-:W-:Y:S01]  /*55f0*/  NOP ;  /* 0x0000000000007918 */ /* 0x004fe20000000000 */
[----:B------:R-:W-:Y:S05]  /*5600*/  @P2 BRA `(.L_x_18) ;  /* 0xffffffdc00702947 */ /* 0x000fea000383ffff */
.L_x_13:
[----:B-----5:R-:W2:Y:S01]  /*5610*/  S2R R15, SR_TID.X ;  /* 0x00000000000f7919 */ /* 0x020ea20000002100 */
[----:B------:R-:W-:Y:S01]  /*5620*/  IMAD.U32 R12, R7, -0x80000000, RZ ;  /* 0x80000000070c7824 */ /* 0x000fe200078e00ff */
[----:B------:R-:W-:Y:S02]  /*5630*/  UIADD3 UR5, UR4, 0x400, URZ ;  /* 0x0000040004057890 */ /* 0x000fe4000fffe03f */
[----:B------:R-:W-:Y:S02]  /*5640*/  UIADD3 UR6, UR6, 0x18400, URZ ;  /* 0x0001840006067890 */ /* 0x000fe4000fffe03f */
[----:B------:R-:W-:Y:S02]  /*5650*/  USHF.R.U32.HI UR5, URZ, 0x4, UR5 ;  /* 0x000000043f057899 */ /* 0x000fe40008011605 */
[----:B------:R-:W-:Y:S02]  /*5660*/  USHF.R.U32.HI UR6, URZ, 0x4, UR6 ;  /* 0x000000043f067899 */ /* 0x000fe40008011606 */
[----:B------:R-:W-:-:S02]  /*5670*/  ULOP3.LUT UR5, UR5, 0x3fc0, URZ, 0xc0, !UPT ;  /* 0x00003fc005057892 */ /* 0x000fc4000f8ec03f */
[----:B------:R-:W-:Y:S02]  /*5680*/  ULOP3.LUT UR6, UR6, 0x3fc0, URZ, 0xc0, !UPT ;  /* 0x00003fc006067892 */ /* 0x000fe4000f8ec03f */
[----:B------:R-:W-:Y:S02]  /*5690*/  ULOP3.LUT UR5, UR5, 0x4000000, URZ, 0xfc, !UPT ;  /* 0x0400000005057892 */ /* 0x000fe4000f8efc3f */
[----:B------:R-:W-:Y:S02]  /*56a0*/  ULOP3.LUT UR6, UR6, 0x10000, URZ, 0xfc, !UPT ;  /* 0x0001000006067892 */ /* 0x000fe4000f8efc3f */
[----:B------:R-:W-:Y:S01]  /*56b0*/  UISETP.GT.AND UP0, UPT, UR7, URZ, UPT ;  /* 0x0000003f0700728c */ /* 0x000fe2000bf04270 */
[----:B--2---:R-:W-:-:S13]  /*56c0*/  LOP3.LUT P2, R16, R15, 0x1f, RZ, 0xc0, !PT ;  /* 0x0000001f0f107812 */ /* 0x004fda000784c0ff */
[----:B------:R-:W-:-:S04]  /*56d0*/  @!P2 IMAD.MOV.U32 R5, RZ, RZ, 0x1 ;  /* 0x00000001ff05a424 */ /* 0x000fc800078e00ff */
[----:B------:R2:W-:Y:S01]  /*56e0*/  @!P2 SYNCS.ARRIVE.TRANS64.ART0 RZ, [UR4+0x8], R5 ;  /* 0x00000805ffffa9a7 */ /* 0x0005e20008500004 */
[----:B------:R-:W3:Y:S02]  /*56f0*/  SYNCS.PHASECHK.TRANS64.TRYWAIT P2, [UR4+0x20], R12 ;  /* 0x0000200cff0075a7 */ /* 0x000ee40008040144 */
[----:B--23--:R-:W-:Y:S05]  /*5700*/  @P2 BRA `(.L_x_19) ;  /* 0x0000000000082947 */ /* 0x00cfea0003800000 */
[----:B------:R-:W2:Y:S02]  /*5710*/  SYNCS.PHASECHK.TRANS64.TRYWAIT P2, [UR4+0x20], R12 ;  /* 0x0000200cff0075a7 */ /* 0x000ea40008040144 */
[----:B--2---:R-:W-:Y:S05]  /*5720*/  @!P2 BRA `(.L_x_20) ;  /* 0x000000140034a947 */ /* 0x004fea0003800000 */
.L_x_19:
[----:B------:R-:W-:Y:S01]  /*5730*/  WARPGROUP.ARRIVE ;  /* 0x00000000000079c5 */ /* 0x000fe20000000000 */
[----:B------:R-:W-:Y:S01]  /*5740*/  UMOV UR12, UR6 ;  /* 0x00000006000c7c82 */ /* 0x000fe20008000000 */
[----:B------:R-:W-:Y:S01]  /*5750*/  UMOV UR13, 0x40000040 ;  /* 0x40000040000d7882 */ /* 0x000fe20000000000 */
[----:B------:R-:W-:Y:S01]  /*5760*/  UMOV UR14, UR5 ;  /* 0x00000005000e7c82 */ /* 0x000fe20008000000 */
[----:B------:R-:W-:Y:S01]  /*5770*/  UMOV UR15, 0x40000040 ;  /* 0x40000040000f7882 */ /* 0x000fe20000000000 */
[----:B------:R-:W3:Y:S01]  /*5780*/  SHFL.BFLY PT, R8, R9, 0x1, 0x1f ;  /* 0x0c201f0009087f89 */ /* 0x000ee200000e0000 */
[----:B------:R-:W-:Y:S01]  /*5790*/  HGMMA.64x128x16.F32.BF16 R24, gdesc[UR12].tnspB, R24, UP0 ;  /* 0x41e000000c1879f0 */ /* 0x000fe2000bf01818 */
[----:B------:R-:W-:Y:S01]  /*57a0*/  UIADD3 UR14, UR5, 0x80, URZ ;  /* 0x00000080050e7890 */ /* 0x000fe2000fffe03f */
[C---:B--2---:R-:W-:Y:S01]  /*57b0*/  VIADD R5, R4.reuse, 0x8400 ;  /* 0x0000840004057836 */ /* 0x044fe20000000000 */
[----:B------:R-:W-:Y:S01]  /*57c0*/  ULOP3.LUT UR12, UR6, 0x2, URZ, 0xfc, !UPT ;  /* 0x00000002060c7892 */ /* 0x000fe2000f8efc3f */
[----:B------:R-:W2:Y:S01]  /*57d0*/  SHFL.BFLY PT, R10, R11, 0x1, 0x1f ;  /* 0x0c201f000b0a7f89 */ /* 0x000ea200000e0000 */
[----:B------:R-:W-:Y:S01]  /*57e0*/  UMOV UR15, 0x40000040 ;  /* 0x40000040000f7882 */ /* 0x000fe20000000000 */
[----:B------:R-:W-:Y:S01]  /*57f0*/  UMOV UR13, 0x40000040 ;  /* 0x40000040000d7882 */ /* 0x000fe20000000000 */
[----:B------:R-:W-:Y:S01]  /*5800*/  VIADD R12, R4, 0x8440 ;  /* 0x00008440040c7836 */ /* 0x000fe20000000000 */
[----:B------:R-:W-:Y:S01]  /*5810*/  S2UR UR11, SR_CTAID.Y ;  /* 0x00000000000b79c3 */ /* 0x000fe20000002600 */
[----:B------:R-:W-:Y:S01]  /*5820*/  VIADD R20, R15, 0xffffff80 ;  /* 0xffffff800f147836 */ /* 0x000fe20000000000 */
[----:B------:R-:W-:Y:S01]  /*5830*/  ISETP.NE.AND P2, PT, R16, RZ, PT ;  /* 0x000000ff1000720c */ /* 0x000fe20003f45270 */
[----:B------:R-:W-:-:S02]  /*5840*/  VIADD R13, R4, 0x8460 ;  /* 0x00008460040d7836 */ /* 0x000fc40000000000 */
[----:B-1----:R-:W-:Y:S02]  /*5850*/  IMAD.MOV.U32 R21, RZ, RZ, -0x800000 ;  /* 0xff800000ff157424 */ /* 0x002fe400078e00ff */
[----:B------:R-:W-:Y:S01]  /*5860*/  IMAD.MOV.U32 R19, RZ, RZ, -0x800000 ;  /* 0xff800000ff137424 */ /* 0x000fe200078e00ff */
[----:B------:R-:W1:Y:S01]  /*5870*/  S2UR UR10, SR_CTAID.X ;  /* 0x00000000000a79c3 */ /* 0x000e620000002500 */
[----:B------:R-:W-:Y:S01]  /*5880*/  SHF.R.U32.HI R16, RZ, 0x3, R13 ;  /* 0x00000003ff107819 */ /* 0x000fe2000001160d */
[----:B---3--:R-:W-:Y:S01]  /*5890*/  FADD R7, R8, R9 ;  /* 0x0000000908077221 */ /* 0x008fe20000000000 */
[----:B------:R-:W-:-:S04]  /*58a0*/  SHF.R.U32.HI R8, RZ, 0x3, R5 ;  /* 0x00000003ff087819 */ /* 0x000fc80000011605 */
[----:B------:R-:W3:Y:S01]  /*58b0*/  SHFL.BFLY PT, R14, R7, 0x2, 0x1f ;  /* 0x0c401f00070e7f89 */ /* 0x000ee200000e0000 */
[----:B--2---:R-:W-:Y:S01]  /*58c0*/  FADD R17, R10, R11 ;  /* 0x0000000b0a117221 */ /* 0x004fe20000000000 */
[----:B------:R-:W-:Y:S02]  /*58d0*/  IADD3 R10, R4, 0x8420, RZ ;  /* 0x00008420040a7810 */ /* 0x000fe40007ffe0ff */
[----:B------:R-:W-:Y:S02]  /*58e0*/  SHF.R.U32.HI R11, RZ, 0x3, R12 ;  /* 0x00000003ff0b7819 */ /* 0x000fe4000001160c */
[----:B------:R-:W-:Y:S01]  /*58f0*/  SHF.R.U32.HI R9, RZ, 0x3, R10 ;  /* 0x00000003ff097819 */ /* 0x000fe2000001160a */
[----:B------:R-:W2:Y:S01]  /*5900*/  SHFL.BFLY PT, R18, R17, 0x2, 0x1f ;  /* 0x0c401f0011127f89 */ /* 0x000ea200000e0000 */
[----:B------:R-:W-:Y:S01]  /*5910*/  LOP3.LUT R4, R5, 0x70, R8, 0x78, !PT ;  /* 0x0000007005047812 */ /* 0x000fe200078e7808 */
[----:B------:R-:W-:Y:S01]  /*5920*/  IMAD.MOV.U32 R5, RZ, RZ, RZ ;  /* 0x000000ffff057224 */ /* 0x000fe200078e00ff */
[----:B------:R-:W-:-:S02]  /*5930*/  LOP3.LUT R8, R10, 0x70, R9, 0x78, !PT ;  /* 0x000000700a087812 */ /* 0x000fc400078e7809 */
[----:B------:R-:W-:Y:S01]  /*5940*/  LOP3.LUT R10, R12, 0x70, R11, 0x78, !PT ;  /* 0x000000700c0a7812 */ /* 0x000fe200078e780b */
[----:B-1----:R-:W-:Y:S01]  /*5950*/  USHF.L.U32 UR10, UR10, 0x7, URZ ;  /* 0x000000070a0a7899 */ /* 0x002fe2000800063f */
[----:B------:R-:W-:Y:S02]  /*5960*/  LOP3.LUT R11, R20, 0xffff, RZ, 0xc0, !PT ;  /* 0x0000ffff140b7812 */ /* 0x000fe400078ec0ff */
[----:B------:R-:W-:Y:S02]  /*5970*/  MOV R22, R4 ;  /* 0x0000000400167202 */ /* 0x000fe40000000f00 */
[----:B------:R-:W-:Y:S02]  /*5980*/  MOV R9, RZ ;  /* 0x000000ff00097202 */ /* 0x000fe40000000f00 */
[----:B------:R-:W-:Y:S01]  /*5990*/  LEA.HI R5, R11, R20, RZ, 0x12 ;  /* 0x000000140b057211 */ /* 0x000fe200078f90ff */
[----:B------:R-:W-:Y:S01]  /*59a0*/  IMAD.MOV.U32 R11, RZ, RZ, RZ ;  /* 0x000000ffff0b7224 */ /* 0x000fe200078e00ff */
[----:B------:R-:W-:-:S02]  /*59b0*/  MOV R23, R8 ;  /* 0x0000000800177202 */ /* 0x000fc40000000f00 */
[----:B------:R-:W-:Y:S01]  /*59c0*/  LOP3.LUT R9, R5, 0xfffc, RZ, 0xc0, !PT ;  /* 0x0000fffc05097812 */ /* 0x000fe200078ec0ff */
[C---:B---3--:R-:W-:Y:S01]  /*59d0*/  FADD R15, R7.reuse, R14 ;  /* 0x0000000e070f7221 */ /* 0x048fe20000000000 */
[----:B------:R-:W-:Y:S02]  /*59e0*/  IADD3 R4, P4, R4, 0x4000, RZ ;  /* 0x0000400004047810 */ /* 0x000fe40007f9e0ff */
[----:B------:R-:W-:Y:S01]  /*59f0*/  FSETP.NE.AND P3, PT, R7, -R14, PT ;  /* 0x8000000e0700720b */ /* 0x000fe20003f65000 */
[----:B------:R-:W-:Y:S01]  /*5a00*/  IMAD.MOV R9, RZ, RZ, -R9 ;  /* 0x000000ffff097224 */ /* 0x000fe200078e0a09 */
[----:B------:R-:W-:Y:S01]  /*5a10*/  IADD3 R8, P5, R8, 0x4000, RZ ;  /* 0x0000400008087810 */ /* 0x000fe20007fbe0ff */
[----:B------:R-:W-:Y:S01]  /*5a20*/  IMAD.X R5, RZ, RZ, RZ, P4 ;  /* 0x000000ffff057224 */ /* 0x000fe200020e06ff */
[C---:B--2---:R-:W-:Y:S01]  /*5a30*/  FSETP.NE.AND P4, PT, R17.reuse, -R18, PT ;  /* 0x800000121100720b */ /* 0x044fe20003f85000 */
[----:B------:R-:W-:Y:S01]  /*5a40*/  FADD R17, R17, R18 ;  /* 0x0000001211117221 */ /* 0x000fe20000000000 */
[----:B------:R-:W-:-:S02]  /*5a50*/  PRMT R9, R9, 0x7710, RZ ;  /* 0x0000771009097816 */ /* 0x000fc400000000ff */
[----:B------:R-:W-:Y:S02]  /*5a60*/  MOV R90, R4 ;  /* 0x00000004005a7202 */ /* 0x000fe40000000f00 */
[----:B------:R-:W-:Y:S01]  /*5a70*/  IADD3 R5, R20, R9, RZ ;  /* 0x0000000914057210 */ /* 0x000fe20007ffe0ff */
[----:B------:R-:W-:Y:S01]  /*5a80*/  IMAD.X R9, RZ, RZ, RZ, P5 ;  /* 0x000000ffff097224 */ /* 0x000fe200028e06ff */
[----:B------:R-:W-:Y:S01]  /*5a90*/  LOP3.LUT R12, R13, 0x70, R16, 0x78, !PT ;  /* 0x000000700d0c7812 */ /* 0x000fe200078e7810 */
[----:B------:R-:W1:Y:S01]  /*5aa0*/  @P3 MUFU.LG2 R7, R15 ;  /* 0x0000000f00073308 */ /* 0x000e620000000c00 */
[----:B------:R-:W-:Y:S01]  /*5ab0*/  LOP3.LUT R14, R5, 0x80, RZ, 0xc0, !PT ;  /* 0x00000080050e7812 */ /* 0x000fe200078ec0ff */
[----:B------:R-:W-:Y:S01]  /*5ac0*/  IMAD.MOV.U32 R13, RZ, RZ, RZ ;  /* 0x000000ffff0d7224 */ /* 0x000fe200078e00ff */
[----:B------:R-:W-:Y:S02]  /*5ad0*/  MOV R91, R8 ;  /* 0x00000008005b7202 */ /* 0x000fe40000000f00 */
[----:B------:R-:W-:-:S02]  /*5ae0*/  LEA.HI R14, R14, R5, RZ, 0x19 ;  /* 0x000000050e0e7211 */ /* 0x000fc400078fc8ff */
[----:B------:R-:W-:Y:S01]  /*5af0*/  FSEL R16, R17, 1, P4 ;  /* 0x3f80000011107808 */ /* 0x000fe20002000000 */
[----:B------:R-:W2:Y:S01]  /*5b00*/  @P4 MUFU.LG2 R4, R17 ;  /* 0x0000001100044308 */ /* 0x000ea20000000c00 */
[----:B------:R-:W-:Y:S02]  /*5b10*/  LOP3.LUT R14, R14, 0xfe, RZ, 0xc0, !PT ;  /* 0x000000fe0e0e7812 */ /* 0x000fe400078ec0ff */
[----:B------:R-:W-:Y:S02]  /*5b20*/  MOV R88, R10 ;  /* 0x0000000a00587202 */ /* 0x000fe40000000f00 */
[----:B------:R-:W-:Y:S01]  /*5b30*/  MOV R89, R12 ;  /* 0x0000000c00597202 */ /* 0x000fe20000000f00 */
[----:B------:R-:W-:Y:S01]  /*5b40*/  IMAD.MOV R8, RZ, RZ, -R14 ;  /* 0x000000ffff087224 */ /* 0x000fe200078e0a0e */
[----:B------:R-:W-:Y:S01]  /*5b50*/  IADD3 R10, P5, R10, 0x4000, RZ ;  /* 0x000040000a0a7810 */ /* 0x000fe20007fbe0ff */
[----:B------:R-:W-:Y:S01]  /*5b60*/  MUFU.RCP R16, R16 ;  /* 0x0000001000107308 */ /* 0x000fe20000001000 */
[----:B-1----:R-:W-:Y:S01]  /*5b70*/  @P3 FFMA R7, R2, UR8, R7 ;  /* 0x0000000802073c23 */ /* 0x002fe20008000007 */
[----:B------:R-:W-:-:S02]  /*5b80*/  FSEL R2, R15, 1, P3 ;  /* 0x3f8000000f027808 */ /* 0x000fc40001800000 */
[----:B------:R-:W-:Y:S01]  /*5b90*/  PRMT R8, R8, 0x7710, RZ ;  /* 0x0000771008087816 */ /* 0x000fe200000000ff */
[----:B------:R-:W-:Y:S01]  /*5ba0*/  IMAD.X R11, RZ, RZ, RZ, P5 ;  /* 0x000000ffff0b7224 */ /* 0x000fe200028e06ff */
[----:B------:R-:W-:Y:S01]  /*5bb0*/  IADD3 R12, P6, R12, 0x4000, RZ ;  /* 0x000040000c0c7810 */ /* 0x000fe20007fde0ff */
[----:B------:R-:W-:Y:S01]  /*5bc0*/  @P3 FMUL R19, R7, 0.69314718246459960938 ;  /* 0x3f31721807133820 */ /* 0x000fe20000400000 */
[----:B------:R-:W-:Y:S01]  /*5bd0*/  IADD3 R5, R5, R8, RZ ;  /* 0x0000000805057210 */ /* 0x000fe20007ffe0ff */
[----:B--2---:R-:W-:Y:S01]  /*5be0*/  @P4 FFMA R4, R3, UR8, R4 ;  /* 0x0000000803044c23 */ /* 0x004fe20008000004 */
[----:B------:R-:W-:Y:S01]  /*5bf0*/  ULDC.64 UR8, c[0x0][0x260] ;  /* 0x0000980000087ab9 */ /* 0x000fe20000000a00 */
[----:B------:R-:W1:Y:S01]  /*5c00*/  MUFU.RCP R2, R2 ;  /* 0x0000000200027308 */ /* 0x000e620000001000 */
[----:B------:R-:W-:Y:S01]  /*5c10*/  PRMT R3, R5, 0x8880, RZ ;  /* 0x0000888005037816 */ /* 0x000fe200000000ff */
[----:B------:R-:W-:Y:S01]  /*5c20*/  IMAD.X R13, RZ, RZ, RZ, P6 ;  /* 0x000000ffff0d7224 */ /* 0x000fe200030e06ff */
[----:B------:R-:W-:Y:S01]  /*5c30*/  MOV R92, R10 ;  /* 0x0000000a005c7202 */ /* 0x000fe20000000f00 */
[----:B------:R-:W-:-:S02]  /*5c40*/  @P4 FMUL R21, R4, 0.69314718246459960938 ;  /* 0x3f31721804154820 */ /* 0x000fc40000400000 */
[----:B------:R-:W-:Y:S01]  /*5c50*/  IMAD R6, R3, 0x8, R6 ;  /* 0x0000000803067824 */ /* 0x000fe200078e0206 */
[----:B------:R-:W-:Y:S01]  /*5c60*/  MOV R93, R12 ;  /* 0x0000000c005d7202 */ /* 0x000fe20000000f00 */
[----:B------:R-:W-:-:S03]  /*5c70*/  @!P2 IMAD.MOV.U32 R3, RZ, RZ, 0x1 ;  /* 0x00000001ff03a424 */ /* 0x000fc600078e00ff */
[----:B------:R-:W-:Y:S01]  /*5c80*/  IADD3 R6, R6, UR10, RZ ;  /* 0x0000000a06067c10 */ /* 0x000fe2000fffe0ff */
        /* <DEDUP_REMOVED lines=29> */
[----:B------:R-:W-:Y:S01]  /*5e60*/  UMOV UR13, 0x40000040 ;  /* 0x40000040000d7882 */ /* 0x000fe20000000000 */
[----:B------:R-:W-:-:S04]  /*5e70*/  UIMAD.WIDE.U32 UR6, UR11, UR8, URZ ;  /* 0x000000080b0672a5 */ /* 0x000fc8000f8e003f */
[----:B------:R-:W-:-:S03]  /*5e80*/  UIMAD UR7, UR11, UR9, UR7 ;  /* 0x000000090b0772a4 */ /* 0x000fc6000f8e0207 */
[----:B------:R-:W-:Y:S01]  /*5e90*/  ULDC.64 UR8, c[0x0][0x268] ;  /* 0x00009a0000087ab9 */ /* 0x000fe20000000a00 */
[----:B------:R-:W-:Y:S03]  /*5ea0*/  HGMMA.64x128x16.F32.BF16 R24, gdesc[UR12].tnspB, R24, gsb0 ;  /* 0x41e000000c1879f0 */ /* 0x000fe60008001818 */
[----:B------:R-:W2:Y:S02]  /*5eb0*/  S2UR UR12, SR_CTAID.Z ;  /* 0x00000000000c79c3 */ /* 0x000ea40000002700 */
[----:B--2---:R-:W-:-:S04]  /*5ec0*/  UIMAD.WIDE.U32 UR6, UR12, UR8, UR6 ;  /* 0x000000080c0672a5 */ /* 0x004fc8000f8e0006 */
[----:B------:R-:W-:-:S03]  /*5ed0*/  UIMAD UR5, UR12, UR9, UR7 ;  /* 0x000000090c0572a4 */ /* 0x000fc6000f8e0207 */
[----:B------:R-:W-:Y:S01]  /*5ee0*/  ULDC.64 UR8, c[0x0][0x240] ;  /* 0x0000900000087ab9 */ /* 0x000fe20000000a00 */
[----:B------:R-:W-:Y:S02]  /*5ef0*/  WARPGROUP.DEPBAR.LE gsb0, 0x0 ;  /* 0x00008000000079c5 */ /* 0x000fe40000010000 */
[----:B------:R2:W-:Y:S01]  /*5f00*/  @!P2 SYNCS.ARRIVE.TRANS64.ART0 RZ, [UR4+0x28], R3 ;  /* 0x00002803ffffa9a7 */ /* 0x0005e20008500004 */
[----:B------:R-:W-:Y:S01]  /*5f10*/  IADD3 R17, P2, R6, UR6, RZ ;  /* 0x0000000606117c10 */ /* 0x000fe2000ff5e0ff */
[-C--:B-1----:R-:W-:Y:S01]  /*5f20*/  FMUL R14, R28, R2.reuse ;  /* 0x000000021c0e7220 */ /* 0x082fe20000400000 */
[-C--:B------:R-:W-:Y:S01]  /*5f30*/  FMUL R29, R29, R2.reuse ;  /* 0x000000021d1d7220 */ /* 0x080fe20000400000 */
        /* <DEDUP_REMOVED lines=29> */
[----:B------:R-:W-:Y:S01]  /*6110*/  FMUL R81, R81, R2 ;  /* 0x0000000251517220 */ /* 0x000fe20000400000 */
[-C--:B------:R-:W-:Y:S01]  /*6120*/  FMUL R9, R34, R16.reuse ;  /* 0x0000001022097220 */ /* 0x080fe20000400000 */
[-C--:B------:R-:W-:Y:S01]  /*6130*/  FMUL R2, R35, R16.reuse ;  /* 0x0000001023027220 */ /* 0x080fe20000400000 */
[----:B------:R-:W-:Y:S01]  /*6140*/  LEA.HI.X.SX32 R6, R6, UR5, 0x1, P2 ;  /* 0x0000000506067c11 */ /* 0x000fe200090f0eff */
[-C--:B------:R-:W-:Y:S01]  /*6150*/  FMUL R7, R46, R16.reuse ;  /* 0x000000102e077220 */ /* 0x080fe20000400000 */
[----:B------:R-:W-:Y:S01]  /*6160*/  LEA R24, P2, R17, UR8, 0x2 ;  /* 0x0000000811187c11 */ /* 0x000fe2000f8410ff */
[-C--:B------:R-:W-:Y:S01]  /*6170*/  FMUL R18, R47, R16.reuse ;  /* 0x000000102f127220 */ /* 0x080fe20000400000 */
[----:B------:R-:W-:Y:S01]  /*6180*/  F2FP.BF16.F32.PACK_AB R9, R2, R9 ;  /* 0x000000090209723e */ /* 0x000fe200000010ff */
[-C--:B------:R-:W-:Y:S01]  /*6190*/  FMUL R15, R30, R16.reuse ;  /* 0x000000101e0f7220 */ /* 0x080fe20000400000 */
[-C--:B------:R-:W-:Y:S01]  /*61a0*/  FMUL R2, R31, R16.reuse ;  /* 0x000000101f027220 */ /* 0x080fe20000400000 */
[----:B------:R-:W-:Y:S01]  /*61b0*/  LEA.HI.X R17, R17, UR9, R6, 0x2, P2 ;  /* 0x0000000911117c11 */ /* 0x000fe200090f1406 */
[-C--:B------:R-:W-:Y:S01]  /*61c0*/  FMUL R5, R42, R16.reuse ;  /* 0x000000102a057220 */ /* 0x080fe20000400000 */
[----:B------:R-:W-:Y:S01]  /*61d0*/  F2FP.BF16.F32.PACK_AB R7, R18, R7 ;  /* 0x000000071207723e */ /* 0x000fe200000010ff */
[-C--:B------:R-:W-:Y:S01]  /*61e0*/  FMUL R6, R43, R16.reuse ;  /* 0x000000102b067220 */ /* 0x080fe20000400000 */
[----:B------:R-:W-:Y:S01]  /*61f0*/  F2FP.BF16.F32.PACK_AB R15, R2, R15 ;  /* 0x0000000f020f723e */ /* 0x000fe200000010ff */
        /* <DEDUP_REMOVED lines=17> */
[----:B------:R-:W-:Y:S01]  /*6310*/  SHFL.IDX PT, R2, R24, RZ, 0x1c1f ;  /* 0x001c1fff18027589 */ /* 0x000fe200000e0000 */
[-C--:B------:R-:W-:Y:S01]  /*6320*/  FMUL R79, R79, R16.reuse ;  /* 0x000000104f4f7220 */ /* 0x080fe20000400000 */
[-C--:B------:R-:W-:Y:S01]  /*6330*/  FMUL R74, R74, R16.reuse ;  /* 0x000000104a4a7220 */ /* 0x080fe20000400000 */
[-C--:B------:R-:W-:Y:S01]  /*6340*/  FMUL R75, R75, R16.reuse ;  /* 0x000000104b4b7220 */ /* 0x080fe20000400000 */
[----:B--2---:R-:W1:Y:S01]  /*6350*/  SHFL.IDX PT, R3, R17, RZ, 0x1c1f ;  /* 0x001c1fff11037589 */ /* 0x004e6200000e0000 */
[-C--:B------:R-:W-:Y:S01]  /*6360*/  FMUL R86, R86, R16.reuse ;  /* 0x0000001056567220 */ /* 0x080fe20000400000 */
[-C--:B------:R-:W-:Y:S01]  /*6370*/  FMUL R87, R87, R16.reuse ;  /* 0x0000001057577220 */ /* 0x080fe20000400000 */
[-C--:B------:R-:W-:Y:S01]  /*6380*/  FMUL R82, R82, R16.reuse ;  /* 0x0000001052527220 */ /* 0x080fe20000400000 */
[----:B------:R-:W-:Y:S01]  /*6390*/  FMUL R83, R83, R16 ;  /* 0x0000001053537220 */ /* 0x000fe20000400000 */
[----:B------:R-:W-:Y:S01]  /*63a0*/  SHFL.IDX PT, R17, R17, 0x1, 0x1c1f ;  /* 0x003c1f0011117f89 */ /* 0x000fe200000e0000 */
[----:B------:R-:W-:Y:S01]  /*63b0*/  F2FP.BF16.F32.PACK_AB R12, R25, R12 ;  /* 0x0000000c190c723e */ /* 0x000fe200000010ff */
[----:B------:R-:W-:Y:S01]  /*63c0*/  ULDC.64 UR6, c[0x0][0x208] ;  /* 0x0000820000067ab9 */ /* 0x000fe20000000a00 */
[----:B------:R-:W-:Y:S01]  /*63d0*/  F2FP.BF16.F32.PACK_AB R13, R18, R13 ;  /* 0x0000000d120d723e */ /* 0x000fe200000010ff */
[----:B------:R-:W-:Y:S01]  /*63e0*/  BAR.SYNC.DEFER_BLOCKING 0x1, 0x100 ;  /* 0x0044000000007b1d */ /* 0x000fe20000010000 */
[----:B------:R-:W-:-:S02]  /*63f0*/  F2FP.BF16.F32.PACK_AB R14, R29, R14 ;  /* 0x0000000e1d0e723e */ /* 0x000fc400000010ff */
[----:B------:R-:W-:Y:S02]  /*6400*/  F2FP.BF16.F32.PACK_AB R5, R6, R5 ;  /* 0x000000050605723e */ /* 0x000fe400000010ff */
[----:B------:R-:W-:Y:S02]  /*6410*/  F2FP.BF16.F32.PACK_AB R8, R33, R8 ;  /* 0x000000082108723e */ /* 0x000fe400000010ff */
[----:B------:R-:W-:Y:S01]  /*6420*/  F2FP.BF16.F32.PACK_AB R10, R37, R10 ;  /* 0x0000000a250a723e */ /* 0x000fe200000010ff */
[----:B------:R-:W2:Y:S01]  /*6430*/  SHFL.IDX PT, R16, R24, 0x1, 0x1c1f ;  /* 0x003c1f0018107f89 */ /* 0x000ea200000e0000 */
[----:B------:R-:W-:Y:S02]  /*6440*/  F2FP.BF16.F32.PACK_AB R11, R20, R11 ;  /* 0x0000000b140b723e */ /* 0x000fe400000010ff */
[----:B------:R-:W-:Y:S02]  /*6450*/  F2FP.BF16.F32.PACK_AB R48, R49, R48 ;  /* 0x000000303130723e */ /* 0x000fe400000010ff */
[----:B------:R-:W-:-:S02]  /*6460*/  F2FP.BF16.F32.PACK_AB R4, R41, R4 ;  /* 0x000000042904723e */ /* 0x000fc400000010ff */
[----:B------:R-:W-:Y:S02]  /*6470*/  F2FP.BF16.F32.PACK_AB R6, R45, R44 ;  /* 0x0000002c2d06723e */ /* 0x000fe400000010ff */
[----:B------:R-:W-:Y:S02]  /*6480*/  F2FP.BF16.F32.PACK_AB R49, R51, R50 ;  /* 0x000000323331723e */ /* 0x000fe400000010ff */
[----:B------:R-:W-:Y:S02]  /*6490*/  F2FP.BF16.F32.PACK_AB R56, R57, R56 ;  /* 0x000000383938723e */ /* 0x000fe400000010ff */
[----:B------:R-:W-:Y:S02]  /*64a0*/  F2FP.BF16.F32.PACK_AB R50, R53, R52 ;  /* 0x000000343532723e */ /* 0x000fe400000010ff */
[----:B------:R-:W-:Y:S01]  /*64b0*/  F2FP.BF16.F32.PACK_AB R51, R55, R54 ;  /* 0x000000363733723e */ /* 0x000fe200000010ff */
[----:B------:R3:W-:Y:S01]  /*64c0*/  STSM.16.M88.4 [R22], R12 ;  /* 0x0000000c16007844 */ /* 0x0007e20000000200 */
[----:B------:R-:W-:-:S02]  /*64d0*/  F2FP.BF16.F32.PACK_AB R57, R59, R58 ;  /* 0x0000003a3b39723e */ /* 0x000fc400000010ff */
[----:B------:R-:W-:Y:S01]  /*64e0*/  F2FP.BF16.F32.PACK_AB R64, R65, R64 ;  /* 0x000000404140723e */ /* 0x000fe200000010ff */
[----:B------:R3:W-:Y:S01]  /*64f0*/  STSM.16.M88.4 [R23], R8 ;  /* 0x0000000817007844 */ /* 0x0007e20000000200 */
[----:B------:R-:W-:Y:S02]  /*6500*/  F2FP.BF16.F32.PACK_AB R58, R61, R60 ;  /* 0x0000003c3d3a723e */ /* 0x000fe400000010ff */
[----:B------:R-:W-:Y:S01]  /*6510*/  F2FP.BF16.F32.PACK_AB R59, R63, R62 ;  /* 0x0000003e3f3b723e */ /* 0x000fe200000010ff */
[----:B------:R3:W-:Y:S01]  /*6520*/  STSM.16.M88.4 [R88], R4 ;  /* 0x0000000458007844 */ /* 0x0007e20000000200 */
        /* <DEDUP_REMOVED lines=8> */
[----:B-1----:R3:W-:Y:S01]  /*65b0*/  @P1 STG.E desc[UR6][R2.64], R19 ;  /* 0x0000001302001986 */ /* 0x0027e2000c101906 */
[----:B------:R-:W-:Y:S02]  /*65c0*/  F2FP.BF16.F32.PACK_AB R81, R83, R82 ;  /* 0x000000525351723e */ /* 0x000fe400000010ff */
[----:B------:R-:W-:Y:S01]  /*65d0*/  F2FP.BF16.F32.PACK_AB R74, R77, R76 ;  /* 0x0000004c4d4a723e */ /* 0x000fe200000010ff */
[----:B------:R3:W-:Y:S01]  /*65e0*/  STSM.16.M88.4 [R91], R64 ;  /* 0x000000405b007844 */ /* 0x0007e20000000200 */
[----:B------:R-:W-:-:S02]  /*65f0*/  F2FP.BF16.F32.PACK_AB R75, R79, R78 ;  /* 0x0000004e4f4b723e */ /* 0x000fc400000010ff */
[----:B------:R-:W-:Y:S01]  /*6600*/  F2FP.BF16.F32.PACK_AB R82, R85, R84 ;  /* 0x000000545552723e */ /* 0x000fe200000010ff */
[----:B--2---:R3:W-:Y:S01]  /*6610*/  @P0 STG.E desc[UR6][R16.64], R21 ;  /* 0x0000001510000986 */ /* 0x0047e2000c101906 */
[----:B------:R-:W-:-:S03]  /*6620*/  F2FP.BF16.F32.PACK_AB R83, R87, R86 ;  /* 0x000000565753723e */ /* 0x000fc600000010ff */
[----:B------:R3:W-:Y:S04]  /*6630*/  STSM.16.M88.4 [R92], R72 ;  /* 0x000000485c007844 */ /* 0x0007e80000000200 */
[----:B------:R3:W-:Y:S01]  /*6640*/  STSM.16.M88.4 [R93], R80 ;  /* 0x000000505d007844 */ /* 0x0007e20000000200 */
[----:B------:R1:W-:Y:S06]  /*6650*/  MEMBAR.ALL.CTA ;  /* 0x0000000000007992 */ /* 0x0003ec0000008000 */
[----:B-1----:R-:W1:Y:S02]  /*6660*/  FENCE.VIEW.ASYNC.S ;  /* 0x00000000000073c6 */ /* 0x002e640000000000 */
[----:B-1----:R-:W-:Y:S06]  /*6670*/  BAR.ARV 0x1, 0x120 ;  /* 0x0044800000007b1d */ /* 0x002fec0000002000 */
[----:B------:R-:W-:-:S13]  /*6680*/  ISETP.NE.AND P0, PT, R0, 0x4, PT ;  /* 0x000000040000780c */ /* 0x000fda0003f05270 */
[----:B---3--:R-:W-:Y:S05]  /*6690*/  @P0 EXIT ;  /* 0x000000000000094d */ /* 0x008fea0003800000 */
[----:B------:R-:W-:Y:S01]  /*66a0*/  BAR.SYNC.DEFER_BLOCKING 0x1, 0x120 ;  /* 0x0044800000007b1d */ /* 0x000fe20000010000 */
[----:B------:R-:W-:Y:S02]  /*66b0*/  UIADD3 UR8, UR4, 0x8400, URZ ;  /* 0x0000840004087890 */ /* 0x000fe4000fffe03f */
[----:B------:R-:W-:-:S03]  /*66c0*/  UIADD3 UR5, UR4, 0xc400, URZ ;  /* 0x0000c40004057890 */ /* 0x000fc6000fffe03f */
[----:B------:R-:W-:Y:S01]  /*66d0*/  ULDC.64 UR6, c[0x0][0x198] ;  /* 0x0000660000067ab9 */ /* 0x000fe20000000a00 */
[----:B------:R-:W-:Y:S01]  /*66e0*/  UMOV UR9, URZ ;  /* 0x0000003f00097c82 */ /* 0x000fe20008000000 */
[----:B------:R-:W-:Y:S01]  /*66f0*/  UIADD3 UR6, UP0, UR6, 0x1f0, URZ ;  /* 0x000001f006067890 */ /* 0x000fe2000ff1e03f */
[----:B------:R-:W-:-:S03]  /*6700*/  UMOV UR4, 0x40 ;  /* 0x0000004000047882 */ /* 0x000fc60000000000 */
[----:B------:R-:W-:-:S09]  /*6710*/  UIADD3.X UR7, URZ, UR7, URZ, UP0, !UPT ;  /* 0x000000073f077290 */ /* 0x000fd200087fe43f */
[----:B------:R1:W-:Y:S02]  /*6720*/  UTMASTG.4D [UR8], [UR6], desc[URZ] ;  /* 0x00003f08060073b5 */ /* 0x0003e40008019000 */
[----:B-1----:R-:W-:Y:S01]  /*6730*/  UMOV UR8, UR5 ;  /* 0x0000000500087c82 */ /* 0x002fe20008000000 */
[----:B------:R-:W-:Y:S02]  /*6740*/  UMOV UR9, UR4 ;  /* 0x0000000400097c82 */ /* 0x000fe40008000000 */
[----:B------:R1:W-:Y:S01]  /*6750*/  UTMASTG.4D [UR8], [UR6], desc[URZ] ;  /* 0x00003f08060073b5 */ /* 0x0003e20008019000 */
[----:B------:R0:W-:Y:S01]  /*6760*/  UTMACMDFLUSH ;  /* 0x00000000000079b7 */ /* 0x0001e20000000000 */
[----:B------:R-:W-:-:S04]  /*6770*/  DEPBAR.LE SB0, 0x0 ;  /* 0x000080000000791a */ /* 0x000fc80000000000 */
[----:B-1----:R-:W-:Y:S05]  /*6780*/  EXIT ;  /* 0x000000000000794d */ /* 0x002fea0003800000 */
.L_x_2:
[----:B-1----:R-:W-:Y:S02]  /*6790*/  IMAD.U32 R5, RZ, RZ, UR33 ;  /* 0x00000021ff057e24 */ /* 0x002fe4000f8e00ff */
[----:B------:R-:W-:Y:S02]  /*67a0*/  IMAD.MOV.U32 R2, RZ, RZ, -0x80000000 ;  /* 0x80000000ff027424 */ /* 0x000fe400078e00ff */
[----:B------:R-:W-:-:S04]  /*67b0*/  IMAD.MOV.U32 R3, RZ, RZ, -0x80000000 ;  /* 0x80000000ff037424 */ /* 0x000fc800078e00ff */
[----:B------:R1:W2:Y:S03]  /*67c0*/  SYNCS.PHASECHK.TRANS64.TRYWAIT P0, [R5+URZ+0x18], R3 ;  /* 0x00001803050075a7 */ /* 0x0002a6000800017f */
[----:B--2---:R-:W-:Y:S05]  /*67d0*/  @!P0 NANOSLEEP.SYNCS 0x989680 ;  /* 0x009896800000895d */ /* 0x004fea0003900000 */
[----:B------:R-:W2:Y:S02]  /*67e0*/  @!P0 SYNCS.PHASECHK.TRANS64 P0, [R5+URZ+0x18], R3 ;  /* 0x00001803050085a7 */ /* 0x000ea4000800007f */
[----:B--2---:R-:W-:Y:S05]  /*67f0*/  @!P0 BRA `(.L_x_2) ;  /* 0xfffffffc00e48947 */ /* 0x004fea000383ffff */
[----:B------:R-:W-:Y:S05]  /*6800*/  BRA `(.L_x_21) ;  /* 0xffffff9c00347947 */ /* 0x000fea000383ffff */
.L_x_3:
[----:B-1----:R-:W-:Y:S01]  /*6810*/  IMAD.U32 R5, RZ, RZ, UR33 ;  /* 0x00000021ff057e24 */ /* 0x002fe2000f8e00ff */
[----:B------:R-:W-:Y:S01]  /*6820*/  MOV R2, 0x80000000 ;  /* 0x8000000000027802 */ /* 0x000fe20000000f00 */
[----:B------:R-:W-:-:S04]  /*6830*/  IMAD.MOV.U32 R3, RZ, RZ, -0x80000000 ;  /* 0x80000000ff037424 */ /* 0x000fc800078e00ff */
[----:B------:R1:W2:Y:S03]  /*6840*/  SYNCS.PHASECHK.TRANS64.TRYWAIT P0, [R5+URZ+0x8], R3 ;  /* 0x00000803050075a7 */ /* 0x0002a6000800017f */
[----:B--2---:R-:W-:Y:S05]  /*6850*/  @!P0 NANOSLEEP.SYNCS 0x989680 ;  /* 0x009896800000895d */ /* 0x004fea0003900000 */
[----:B------:R-:W2:Y:S02]  /*6860*/  @!P0 SYNCS.PHASECHK.TRANS64 P0, [R5+URZ+0x8], R3 ;  /* 0x00000803050085a7 */ /* 0x000ea4000800007f */
[----:B--2---:R-:W-:Y:S05]  /*6870*/  @!P0 BRA `(.L_x_3) ;  /* 0xfffffffc00e48947 */ /* 0x004fea000383ffff */
[----:B------:R-:W-:Y:S05]  /*6880*/  BRA `(.L_x_22) ;  /* 0xffffff9c006c7947 */ /* 0x000fea000383ffff */
.L_x_5:
[----:B------:R-:W-:-:S04]  /*6890*/  IMAD.U32 R2, R0, -0x80000000, RZ ;  /* 0x8000000000027824 */ /* 0x000fc800078e00ff */
[----:B------:R-:W-:-:S07]  /*68a0*/  IMAD.MOV.U32 R3, RZ, RZ, R2 ;  /* 0x000000ffff037224 */ /* 0x000fce00078e0002 */
.L_x_23:
[----:B-1----:R-:W-:-:S04]  /*68b0*/  IMAD.U32 R7, RZ, RZ, UR33 ;  /* 0x00000021ff077e24 */ /* 0x002fc8000f8e00ff */
[----:B------:R1:W2:Y:S03]  /*68c0*/  SYNCS.PHASECHK.TRANS64.TRYWAIT P0, [R7+URZ+0x18], R3 ;  /* 0x00001803070075a7 */ /* 0x0002a6000800017f */
[----:B--2---:R-:W-:Y:S05]  /*68d0*/  @!P0 NANOSLEEP.SYNCS 0x989680 ;  /* 0x009896800000895d */ /* 0x004fea0003900000 */
[----:B------:R-:W2:Y:S02]  /*68e0*/  @!P0 SYNCS.PHASECHK.TRANS64 P0, [R7+URZ+0x18], R3 ;  /* 0x00001803070085a7 */ /* 0x000ea4000800007f */
[----:B--2---:R-:W-:Y:S05]  /*68f0*/  @!P0 BRA `(.L_x_23) ;  /* 0xfffffffc00ec8947 */ /* 0x004fea000383ffff */
[----:B------:R-:W-:Y:S05]  /*6900*/  BRA `(.L_x_24) ;  /* 0xffffff9c00d07947 */ /* 0x000fea000383ffff */
.L_x_6:
[----:B-1----:R-:W-:-:S07]  /*6910*/  MOV R3, R2 ;  /* 0x0000000200037202 */ /* 0x002fce0000000f00 */
.L_x_25:
[----:B-1----:R-:W-:-:S04]  /*6920*/  IMAD.U32 R5, RZ, RZ, UR33 ;  /* 0x00000021ff057e24 */ /* 0x002fc8000f8e00ff */
[----:B------:R1:W2:Y:S03]  /*6930*/  SYNCS.PHASECHK.TRANS64.TRYWAIT P0, [R5+URZ+0x28], R3 ;  /* 0x00002803050075a7 */ /* 0x0002a6000800017f */
[----:B--2---:R-:W-:Y:S05]  /*6940*/  @!P0 NANOSLEEP.SYNCS 0x989680 ;  /* 0x009896800000895d */ /* 0x004fea0003900000 */
[----:B------:R-:W2:Y:S02]  /*6950*/  @!P0 SYNCS.PHASECHK.TRANS64 P0, [R5+URZ+0x28], R3 ;  /* 0x00002803050085a7 */ /* 0x000ea4000800007f */
[----:B--2---:R-:W-:Y:S05]  /*6960*/  @!P0 BRA `(.L_x_25) ;  /* 0xfffffffc00ec8947 */ /* 0x004fea000383ffff */
[----:B------:R-:W-:Y:S05]  /*6970*/  BRA `(.L_x_26) ;  /* 0xffffffa000147947 */ /* 0x000fea000383ffff */
.L_x_8:
[----:B-1----:R-:W-:-:S07]  /*6980*/  IMAD.MOV.U32 R3, RZ, RZ, R2 ;  /* 0x000000ffff037224 */ /* 0x002fce00078e0002 */
.L_x_27:
[----:B-1----:R-:W-:-:S04]  /*6990*/  IMAD.U32 R5, RZ, RZ, UR33 ;  /* 0x00000021ff057e24 */ /* 0x002fc8000f8e00ff */
[----:B------:R1:W2:Y:S03]  /*69a0*/  SYNCS.PHASECHK.TRANS64.TRYWAIT P0, [R5+URZ+0x28], R3 ;  /* 0x00002803050075a7 */ /* 0x0002a6000800017f */
[----:B--2---:R-:W-:Y:S05]  /*69b0*/  @!P0 NANOSLEEP.SYNCS 0x989680 ;  /* 0x009896800000895d */ /* 0x004fea0003900000 */
[----:B------:R-:W2:Y:S02]  /*69c0*/  @!P0 SYNCS.PHASECHK.TRANS64 P0, [R5+URZ+0x28], R3 ;  /* 0x00002803050085a7 */ /* 0x000ea4000800007f */
[----:B--2---:R-:W-:Y:S05]  /*69d0*/  @!P0 BRA `(.L_x_27) ;  /* 0xfffffffc00ec8947 */ /* 0x004fea000383ffff */
[----:B------:R-:W-:Y:S05]  /*69e0*/  BRA `(.L_x_28) ;  /* 0xffffffa000607947 */ /* 0x000fea000383ffff */
.L_x_9:
[----:B-1----:R-:W-:-:S07]  /*69f0*/  IMAD.MOV.U32 R3, RZ, RZ, R2 ;  /* 0x000000ffff037224 */ /* 0x002fce00078e0002 */
.L_x_29:
[----:B-1----:R-:W-:-:S04]  /*6a00*/  MOV R5, UR33 ;  /* 0x0000002100057c02 */ /* 0x002fc80008000f00 */
[----:B------:R1:W2:Y:S03]  /*6a10*/  SYNCS.PHASECHK.TRANS64.TRYWAIT P0, [R5+URZ+0x28], R3 ;  /* 0x00002803050075a7 */ /* 0x0002a6000800017f */
[----:B--2---:R-:W-:Y:S05]  /*6a20*/  @!P0 NANOSLEEP.SYNCS 0x989680 ;  /* 0x009896800000895d */ /* 0x004fea0003900000 */
[----:B------:R-:W2:Y:S02]  /*6a30*/  @!P0 SYNCS.PHASECHK.TRANS64 P0, [R5+URZ+0x28], R3 ;  /* 0x00002803050085a7 */ /* 0x000ea4000800007f */
[----:B--2---:R-:W-:Y:S05]  /*6a40*/  @!P0 BRA `(.L_x_29) ;  /* 0xfffffffc00ec8947 */ /* 0x004fea000383ffff */
[----:B------:R-:W-:Y:S05]  /*6a50*/  BRA `(.L_x_30) ;  /* 0xffffffa000a87947 */ /* 0x000fea000383ffff */
.L_x_10:
[----:B-1----:R-:W-:-:S04]  /*6a60*/  IMAD.U32 R3, RZ, RZ, UR4 ;  /* 0x00000004ff037e24 */ /* 0x002fc8000f8e00ff */
[----:B------:R1:W2:Y:S03]  /*6a70*/  SYNCS.PHASECHK.TRANS64.TRYWAIT P0, [R3+URZ], RZ ;  /* 0x000000ff030075a7 */ /* 0x0002a6000800017f */
[----:B--2---:R-:W-:Y:S05]  /*6a80*/  @!P0 NANOSLEEP.SYNCS 0x989680 ;  /* 0x009896800000895d */ /* 0x004fea0003900000 */
[----:B------:R-:W2:Y:S02]  /*6a90*/  @!P0 SYNCS.PHASECHK.TRANS64 P0, [R3+URZ], RZ ;  /* 0x000000ff030085a7 */ /* 0x000ea4000800007f */
[----:B--2---:R-:W-:Y:S05]  /*6aa0*/  @!P0 BRA `(.L_x_10) ;  /* 0xfffffffc00ec8947 */ /* 0x004fea000383ffff */
[----:B------:R-:W-:Y:S05]  /*6ab0*/  BRA `(.L_x_31) ;  /* 0xffffffa400187947 */ /* 0x000fea000383ffff */
.L_x_12:
[----:B-1----:R-:W-:-:S04]  /*6ac0*/  IMAD.U32 R3, RZ, RZ, UR4 ;  /* 0x00000004ff037e24 */ /* 0x002fc8000f8e00ff */
[----:B------:R1:W2:Y:S03]  /*6ad0*/  SYNCS.PHASECHK.TRANS64.TRYWAIT P0, [R3+URZ+0x10], RZ ;  /* 0x000010ff030075a7 */ /* 0x0002a6000800017f */
[----:B--2---:R-:W-:Y:S05]  /*6ae0*/  @!P0 NANOSLEEP.SYNCS 0x989680 ;  /* 0x009896800000895d */ /* 0x004fea0003900000 */
[----:B------:R-:W2:Y:S02]  /*6af0*/  @!P0 SYNCS.PHASECHK.TRANS64 P0, [R3+URZ+0x10], RZ ;  /* 0x000010ff030085a7 */ /* 0x000ea4000800007f */
[----:B--2---:R-:W-:Y:S05]  /*6b00*/  @!P0 BRA `(.L_x_12) ;  /* 0xfffffffc00ec8947 */ /* 0x004fea000383ffff */
[----:B------:R-:W-:Y:S05]  /*6b10*/  BRA `(.L_x_11) ;  /* 0xffffffa400487947 */ /* 0x000fea000383ffff */
.L_x_15:
[----:B------:R-:W-:-:S07]  /*6b20*/  IMAD.MOV.U32 R3, RZ, RZ, R2 ;  /* 0x000000ffff037224 */ /* 0x000fce00078e0002 */
.L_x_32:
[----:B-1----:R-:W-:-:S04]  /*6b30*/  IMAD.U32 R15, RZ, RZ, UR4 ;  /* 0x00000004ff0f7e24 */ /* 0x002fc8000f8e00ff */
[----:B------:R1:W2:Y:S03]  /*6b40*/  SYNCS.PHASECHK.TRANS64.TRYWAIT P2, [R15+URZ+0x10], R3 ;  /* 0x000010030f0075a7 */ /* 0x0002a6000804017f */
[----:B--2---:R-:W-:Y:S05]  /*6b50*/  @!P2 NANOSLEEP.SYNCS 0x989680 ;  /* 0x009896800000a95d */ /* 0x004fea0003900000 */
[----:B------:R-:W2:Y:S02]  /*6b60*/  @!P2 SYNCS.PHASECHK.TRANS64 P2, [R15+URZ+0x10], R3 ;  /* 0x000010030f00a5a7 */ /* 0x000ea4000804007f */
[----:B--2---:R-:W-:Y:S05]  /*6b70*/  @!P2 BRA `(.L_x_32) ;  /* 0xfffffffc00eca947 */ /* 0x004fea000383ffff */
[----:B------:R-:W-:Y:S05]  /*6b80*/  BRA `(.L_x_14) ;  /* 0xffffffc800647947 */ /* 0x000fea000383ffff */
.L_x_17:
[----:B-1----:R-:W-:-:S07]  /*6b90*/  MOV R3, R2 ;  /* 0x0000000200037202 */ /* 0x002fce0000000f00 */
.L_x_33:
[----:B-1----:R-:W-:-:S04]  /*6ba0*/  IMAD.U32 R15, RZ, RZ, UR4 ;  /* 0x00000004ff0f7e24 */ /* 0x002fc8000f8e00ff */
[----:B------:R1:W2:Y:S03]  /*6bb0*/  SYNCS.PHASECHK.TRANS64.TRYWAIT P2, [R15+URZ+0x20], R3 ;  /* 0x000020030f0075a7 */ /* 0x0002a6000804017f */
[----:B--2---:R-:W-:Y:S05]  /*6bc0*/  @!P2 NANOSLEEP.SYNCS 0x989680 ;  /* 0x009896800000a95d */ /* 0x004fea0003900000 */
[----:B------:R-:W2:Y:S02]  /*6bd0*/  @!P2 SYNCS.PHASECHK.TRANS64 P2, [R15+URZ+0x20], R3 ;  /* 0x000020030f00a5a7 */ /* 0x000ea4000804007f */
[----:B--2---:R-:W-:Y:S05]  /*6be0*/  @!P2 BRA `(.L_x_33) ;  /* 0xfffffffc00eca947 */ /* 0x004fea000383ffff */
[----:B------:R-:W-:Y:S05]  /*6bf0*/  BRA `(.L_x_16) ;  /* 0xffffffcc00047947 */ /* 0x000fea000383ffff */
.L_x_20:
[----:B------:R-:W-:-:S07]  /*6c00*/  IMAD.MOV.U32 R13, RZ, RZ, R12 ;  /* 0x000000ffff0d7224 */ /* 0x000fce00078e000c */
.L_x_34:
[----:B--2---:R-:W-:-:S04]  /*6c10*/  IMAD.U32 R5, RZ, RZ, UR4 ;  /* 0x00000004ff057e24 */ /* 0x004fc8000f8e00ff */
[----:B------:R2:W3:Y:S03]  /*6c20*/  SYNCS.PHASECHK.TRANS64.TRYWAIT P2, [R5+URZ+0x20], R13 ;  /* 0x0000200d050075a7 */ /* 0x0004e6000804017f */
[----:B---3--:R-:W-:Y:S05]  /*6c30*/  @!P2 NANOSLEEP.SYNCS 0x989680 ;  /* 0x009896800000a95d */ /* 0x008fea0003900000 */
[----:B------:R-:W3:Y:S02]  /*6c40*/  @!P2 SYNCS.PHASECHK.TRANS64 P2, [R5+URZ+0x20], R13 ;  /* 0x0000200d0500a5a7 */ /* 0x000ee4000804007f */
[----:B---3--:R-:W-:Y:S05]  /*6c50*/  @!P2 BRA `(.L_x_34) ;  /* 0xfffffffc00eca947 */ /* 0x008fea000383ffff */
[----:B------:R-:W-:Y:S05]  /*6c60*/  BRA `(.L_x_19) ;  /* 0xffffffe800b07947 */ /* 0x000fea000383ffff */
.L_x_35:
[----:B------:R-:W-:-:S00]  /*6c70*/  BRA `(.L_x_35) ;  /* 0xfffffffc00fc7947 */ /* 0x000fc0000383ffff */
[----:B------:R-:W-:-:S00]  /*6c80*/  NOP ;  /* 0x0000000000007918 */ /* 0x000fc00000000000 */
[----:B------:R-:W-:-:S00]  /*6c90*/  NOP ;  /* 0x0000000000007918 */ /* 0x000fc00000000000 */
[----:B------:R-:W-:-:S00]  /*6ca0*/  NOP ;  /* 0x0000000000007918 */ /* 0x000fc00000000000 */
[----:B------:R-:W-:-:S00]  /*6cb0*/  NOP ;  /* 0x0000000000007918 */ /* 0x000fc00000000000 */
[----:B------:R-:W-:-:S00]  /*6cc0*/  NOP ;  /* 0x0000000000007918 */ /* 0x000fc00000000000 */
[----:B------:R-:W-:-:S00]  /*6cd0*/  NOP ;  /* 0x0000000000007918 */ /* 0x000fc00000000000 */
[----:B------:R-:W-:-:S00]  /*6ce0*/  NOP ;  /* 0x0000000000007918 */ /* 0x000fc00000000000 */
[----:B------:R-:W-:-:S00]  /*6cf0*/  NOP ;  /* 0x0000000000007918 */ /* 0x000fc00000000000 */
.L_x_36:


//--------------------- .nv.shared.kernel_cutlass_kernel_flash_attncuteflash_fwd_sm90FlashAttentionForwardSm90_object_at__tensor0000o11281211101213_tensor0000o12811101213_tensor0000o12811101213_tensor0000o11281211101213_te_0 --------------------------
	.section	.nv.shared.kernel_cutlass_kernel_flash_attncuteflash_fwd_sm90FlashAttentionForwardSm90_object_at__tensor0000o11281211101213_tensor0000o12811101213_tensor0000o12811101213_tensor0000o11281211101213_te_0,"aw",@nobits
	.sectionflags	@""
	.align	1024
	.zero		1024


//--------------------- .nv.shared.reserved.0     --------------------------
	.section	.nv.shared.reserved.0,"aw",@nobits
	.weak		__nv_reservedSMEM_offset_0_alias
	.size		__nv_reservedSMEM_offset_0_alias, 0, 0
	.other		__nv_reservedSMEM_offset_0_alias,@"STO_CUDA_RESERVED_SHARED STV_DEFAULT"
__nv_reservedSMEM_offset_0_alias:
	.zero		0


//--------------------- .nv.constant0.kernel_cutlass_kernel_flash_attncuteflash_fwd_sm90FlashAttentionForwardSm90_object_at__tensor0000o11281211101213_tensor0000o12811101213_tensor0000o12811101213_tensor0000o11281211101213_te_0 --------------------------
	.section	.nv.constant0.kernel_cutlass_kernel_flash_attncuteflash_fwd_sm90FlashAttentionForwardSm90_object_at__tensor0000o11281211101213_tensor0000o12811101213_tensor0000o12811101213_tensor0000o11281211101213_te_0,"a",@progbits
	.sectionflags	@""
	.align	4
.nv.constant0.kernel_cutlass_kernel_flash_attncuteflash_fwd_sm90FlashAttentionForwardSm90_object_at__tensor0000o11281211101213_tensor0000o12811101213_tensor0000o12811101213_tensor0000o11281211101213_te_0:
	.zero		1184


//--------------------- SYMBOLS --------------------------

	.type		.nv.reservedSmem.offset0,@object
	.size		.nv.reservedSmem.offset0,0x4
